	.target	sm_90a

	.elftype	@"ET_EXEC"


//--------------------- .note.nv.tkinfo           --------------------------
	.section	.note.nv.tkinfo,"",@"SHT_NOTE"
	.sectionflags	@"SHF_NOTE_NV_TKINFO"
	.tkinfo
        /*0018*/ 	.word	0x00000002
        /*0030*/ 	.string	""
        /*0030*/ 	.string	"ptxas"
        /*0030*/ 	.string	"Cuda compilation tools, release 13.0, V13.0.88"
        /*0030*/ 	.string	"Build cuda_13.0.r13.0/compiler.36424714_0"
        /*0030*/ 	.string	"-v  -suppress-debug-info  -lineinfo  -arch sm_90a "



//--------------------- .note.nv.cuinfo           --------------------------
	.section	.note.nv.cuinfo,"",@"SHT_NOTE"
	.sectionflags	@"SHF_NOTE_NV_CUINFO"
        /*0018*/ 	.short	0x0002
        /*001a*/ 	.short	0x005a
        /*001c*/ 	.short	0x0082
	.zero		2


//--------------------- .nv.info                  --------------------------
	.section	.nv.info,"",@"SHT_CUDA_INFO"
	.align	4


	//----- nvinfo : EIATTR_REGCOUNT
	.align		4
        /*0000*/ 	.byte	0x04, 0x2f
        /*0002*/ 	.short	(.L_1 - .L_0)
	.align		4
.L_0:
        /*0004*/ 	.word	index@(matmul_kernel)
        /*0008*/ 	.word	0x000000ff


	//----- nvinfo : EIATTR_FRAME_SIZE
	.align		4
.L_1:
        /*000c*/ 	.byte	0x04, 0x11
        /*000e*/ 	.short	(.L_3 - .L_2)
	.align		4
.L_2:
        /*0010*/ 	.word	index@(matmul_kernel)
        /*0014*/ 	.word	0x00000000


	//----- nvinfo : EIATTR_MIN_STACK_SIZE
	.align		4
.L_3:
        /*0018*/ 	.byte	0x04, 0x12
        /*001a*/ 	.short	(.L_5 - .L_4)
	.align		4
.L_4:
        /*001c*/ 	.word	index@(matmul_kernel)
        /*0020*/ 	.word	0x00000000
.L_5:


//--------------------- .nv.compat                --------------------------
	.section	.nv.compat,"",@"SHT_CUDA_COMPAT_INFO"
	.align	4
        /*0000*/ 	.byte	0x02, 0x09, 0x01, 0x00, 0x02, 0x02, 0x04, 0x00, 0x02, 0x05, 0x05, 0x00, 0x03, 0x07, 0x01, 0x01
        /*0010*/ 	.byte	0x02, 0x03, 0x00, 0x00, 0x02, 0x06, 0x01, 0x00, 0x04, 0x0b, 0x08, 0x00, 0x00, 0x00, 0x00, 0x00
        /*0020*/ 	.byte	0x00, 0x00, 0x00, 0x00


//--------------------- .nv.info.matmul_kernel    --------------------------
	.section	.nv.info.matmul_kernel,"",@"SHT_CUDA_INFO"
	.sectionflags	@""
	.align	4


	//----- nvinfo : EIATTR_CUDA_API_VERSION
	.align		4
        /*0000*/ 	.byte	0x04, 0x37
        /*0002*/ 	.short	(.L_7 - .L_6)
.L_6:
        /*0004*/ 	.word	0x00000082


	//----- nvinfo : EIATTR_KPARAM_INFO
	.align		4
.L_7:
        /*0008*/ 	.byte	0x04, 0x17
        /*000a*/ 	.short	(.L_9 - .L_8)
.L_8:
        /*000c*/ 	.word	0x00000000
        /*0010*/ 	.short	0x000d
        /*0012*/ 	.short	0x0048
        /*0014*/ 	.byte	0x00, 0xf4, 0x21, 0x00


	//----- nvinfo : EIATTR_KPARAM_INFO
	.align		4
.L_9:
        /*0018*/ 	.byte	0x04, 0x17
        /*001a*/ 	.short	(.L_11 - .L_10)
.L_10:
        /*001c*/ 	.word	0x00000000
        /*0020*/ 	.short	0x000c
        /*0022*/ 	.short	0x0040
        /*0024*/ 	.byte	0x00, 0xf4, 0x21, 0x00


	//----- nvinfo : EIATTR_KPARAM_INFO
	.align		4
.L_11:
        /*0028*/ 	.byte	0x04, 0x17
        /*002a*/ 	.short	(.L_13 - .L_12)
.L_12:
        /*002c*/ 	.word	0x00000000
        /*0030*/ 	.short	0x000b
        /*0032*/ 	.short	0x0038
        /*0034*/ 	.byte	0x00, 0xf0, 0x11, 0x00


	//----- nvinfo : EIATTR_KPARAM_INFO
	.align		4
.L_13:
        /*0038*/ 	.byte	0x04, 0x17
        /*003a*/ 	.short	(.L_15 - .L_14)
.L_14:
        /*003c*/ 	.word	0x00000000
        /*0040*/ 	.short	0x000a
        /*0042*/ 	.short	0x0034
        /*0044*/ 	.byte	0x00, 0xf0, 0x11, 0x00


	//----- nvinfo : EIATTR_KPARAM_INFO
	.align		4
.L_15:
        /*0048*/ 	.byte	0x04, 0x17
        /*004a*/ 	.short	(.L_17 - .L_16)
.L_16:
        /*004c*/ 	.word	0x00000000
        /*0050*/ 	.short	0x0009
        /*0052*/ 	.short	0x0030
        /*0054*/ 	.byte	0x00, 0xf0, 0x11, 0x00


	//----- nvinfo : EIATTR_KPARAM_INFO
	.align		4
.L_17:
        /*0058*/ 	.byte	0x04, 0x17
        /*005a*/ 	.short	(.L_19 - .L_18)
.L_18:
        /*005c*/ 	.word	0x00000000
        /*0060*/ 	.short	0x0008
        /*0062*/ 	.short	0x002c
        /*0064*/ 	.byte	0x00, 0xf0, 0x11, 0x00


	//----- nvinfo : EIATTR_KPARAM_INFO
	.align		4
.L_19:
        /*0068*/ 	.byte	0x04, 0x17
        /*006a*/ 	.short	(.L_21 - .L_20)
.L_20:
        /*006c*/ 	.word	0x00000000
        /*0070*/ 	.short	0x0007
        /*0072*/ 	.short	0x0028
        /*0074*/ 	.byte	0x00, 0xf0, 0x11, 0x00


	//----- nvinfo : EIATTR_KPARAM_INFO
	.align		4
.L_21:
        /*0078*/ 	.byte	0x04, 0x17
        /*007a*/ 	.short	(.L_23 - .L_22)
.L_22:
        /*007c*/ 	.word	0x00000000
        /*0080*/ 	.short	0x0006
        /*0082*/ 	.short	0x0024
        /*0084*/ 	.byte	0x00, 0xf0, 0x11, 0x00


	//----- nvinfo : EIATTR_KPARAM_INFO
	.align		4
.L_23:
        /*0088*/ 	.byte	0x04, 0x17
        /*008a*/ 	.short	(.L_25 - .L_24)
.L_24:
        /*008c*/ 	.word	0x00000000
        /*0090*/ 	.short	0x0005
        /*0092*/ 	.short	0x0020
        /*0094*/ 	.byte	0x00, 0xf0, 0x11, 0x00


	//----- nvinfo : EIATTR_KPARAM_INFO
	.align		4
.L_25:
        /*0098*/ 	.byte	0x04, 0x17
        /*009a*/ 	.short	(.L_27 - .L_26)
.L_26:
        /*009c*/ 	.word	0x00000000
        /*00a0*/ 	.short	0x0004
        /*00a2*/ 	.short	0x001c
        /*00a4*/ 	.byte	0x00, 0xf0, 0x11, 0x00


	//----- nvinfo : EIATTR_KPARAM_INFO
	.align		4
.L_27:
        /*00a8*/ 	.byte	0x04, 0x17
        /*00aa*/ 	.short	(.L_29 - .L_28)
.L_28:
        /*00ac*/ 	.word	0x00000000
        /*00b0*/ 	.short	0x0003
        /*00b2*/ 	.short	0x0018
        /*00b4*/ 	.byte	0x00, 0xf0, 0x11, 0x00


	//----- nvinfo : EIATTR_KPARAM_INFO
	.align		4
.L_29:
        /*00b8*/ 	.byte	0x04, 0x17
        /*00ba*/ 	.short	(.L_31 - .L_30)
.L_30:
        /*00bc*/ 	.word	0x00000000
        /*00c0*/ 	.short	0x0002
        /*00c2*/ 	.short	0x0010
        /*00c4*/ 	.byte	0x00, 0xf4, 0x21, 0x00


	//----- nvinfo : EIATTR_KPARAM_INFO
	.align		4
.L_31:
        /*00c8*/ 	.byte	0x04, 0x17
        /*00ca*/ 	.short	(.L_33 - .L_32)
.L_32:
        /*00cc*/ 	.word	0x00000000
        /*00d0*/ 	.short	0x0001
        /*00d2*/ 	.short	0x0008
        /*00d4*/ 	.byte	0x00, 0xf4, 0x21, 0x00


	//----- nvinfo : EIATTR_KPARAM_INFO
	.align		4
.L_33:
        /*00d8*/ 	.byte	0x04, 0x17
        /*00da*/ 	.short	(.L_35 - .L_34)
.L_34:
        /*00dc*/ 	.word	0x00000000
        /*00e0*/ 	.short	0x0000
        /*00e2*/ 	.short	0x0000
        /*00e4*/ 	.byte	0x00, 0xf4, 0x21, 0x00


	//----- nvinfo : EIATTR_SPARSE_MMA_MASK
	.align		4
.L_35:
        /*00e8*/ 	.byte	0x03, 0x50
        /*00ea*/ 	.short	0x0000


	//----- nvinfo : EIATTR_MAXREG_COUNT
	.align		4
        /*00ec*/ 	.byte	0x03, 0x1b
        /*00ee*/ 	.short	0x00ff


	//----- nvinfo : EIATTR_NUM_BARRIERS
	.align		4
        /*00f0*/ 	.byte	0x02, 0x4c
        /*00f2*/ 	.byte	0x01
	.zero		1


	//----- nvinfo : EIATTR_MERCURY_ISA_VERSION
	.align		4
        /*00f4*/ 	.byte	0x03, 0x5f
        /*00f6*/ 	.short	0x0101


	//----- nvinfo : EIATTR_EXIT_INSTR_OFFSETS
	.align		4
        /*00f8*/ 	.byte	0x04, 0x1c
        /*00fa*/ 	.short	(.L_37 - .L_36)


	//   ....[0]....
.L_36:
        /*00fc*/ 	.word	0x00009f70


	//   ....[1]....
        /*0100*/ 	.word	0x00009f90


	//----- nvinfo : EIATTR_REQNTID
	.align		4
.L_37:
        /*0104*/ 	.byte	0x04, 0x10
        /*0106*/ 	.short	(.L_39 - .L_38)
.L_38:
        /*0108*/ 	.word	0x00000080
        /*010c*/ 	.word	0x00000001
        /*0110*/ 	.word	0x00000001


	//----- nvinfo : EIATTR_CBANK_PARAM_SIZE
	.align		4
.L_39:
        /*0114*/ 	.byte	0x03, 0x19
        /*0116*/ 	.short	0x0050


	//----- nvinfo : EIATTR_PARAM_CBANK
	.align		4
        /*0118*/ 	.byte	0x04, 0x0a
        /*011a*/ 	.short	(.L_41 - .L_40)
	.align		4
.L_40:
        /*011c*/ 	.word	index@(.nv.constant0.matmul_kernel)
        /*0120*/ 	.short	0x0210
        /*0122*/ 	.short	0x0050


	//----- nvinfo : EIATTR_SW_WAR
	.align		4
.L_41:
        /*0124*/ 	.byte	0x04, 0x36
        /*0126*/ 	.short	(.L_43 - .L_42)
.L_42:
        /*0128*/ 	.word	0x00000008
.L_43:


//--------------------- .nv.callgraph             --------------------------
	.section	.nv.callgraph,"",@"SHT_CUDA_CALLGRAPH"
	.align	4
	.sectionentsize	8
	.align		4
        /*0000*/ 	.word	0x00000000
	.align		4
        /*0004*/ 	.word	0xffffffff
	.align		4
        /*0008*/ 	.word	0x00000000
	.align		4
        /*000c*/ 	.word	0xfffffffe
	.align		4
        /*0010*/ 	.word	0x00000000
	.align		4
        /*0014*/ 	.word	0xfffffffd
	.align		4
        /*0018*/ 	.word	0x00000000
	.align		4
        /*001c*/ 	.word	0xfffffffc


//--------------------- .text.matmul_kernel       --------------------------
	.section	.text.matmul_kernel,"ax",@progbits
	.align	128
        .global         matmul_kernel
        .type           matmul_kernel,@function
        .size           matmul_kernel,(.L_x_3 - matmul_kernel)
        .other          matmul_kernel,@"STO_CUDA_ENTRY STV_DEFAULT"
matmul_kernel:
.text.matmul_kernel:
[----:B------:R-:W-:Y:S08]  /*0000*/  LDC R1, c[0x0][0x28] ;  /* 0x00000a00ff017b82 */ /* 0x000ff00000000800 */
[----:B------:R-:W0:Y:S01]  /*0010*/  LDC.64 R14, c[0x0][0x228] ;  /* 0x00008a00ff0e7b82 */ /* 0x000e220000000a00 */
[----:B------:R-:W1:Y:S01]  /*0020*/  S2R R5, SR_CTAID.X ;  /* 0x0000000000057919 */ /* 0x000e620000002500 */
[----:B------:R-:W-:Y:S01]  /*0030*/  UMOV UR4, 0x400 ;  /* 0x0000040000047882 */ /* 0x000fe20000000000 */
[----:B------:R-:W-:Y:S01]  /*0040*/  ULDC.64 UR12, c[0x0][0x208] ;  /* 0x00008200000c7ab9 */ /* 0x000fe20000000a00 */
[----:B------:R-:W-:Y:S01]  /*0050*/  CS2R R88, SRZ ;  /* 0x0000000000587805 */ /* 0x000fe2000001ff00 */
[----:B------:R-:W2:Y:S01]  /*0060*/  S2R R160, SR_TID.X ;  /* 0x0000000000a07919 */ /* 0x000ea20000002100 */
[----:B------:R-:W-:-:S02]  /*0070*/  CS2R R90, SRZ ;  /* 0x00000000005a7805 */ /* 0x000fc4000001ff00 */
[----:B------:R-:W-:Y:S01]  /*0080*/  CS2R R92, SRZ ;  /* 0x00000000005c7805 */ /* 0x000fe2000001ff00 */
[----:B------:R-:W3:Y:S01]  /*0090*/  S2UR UR6, SR_CgaCtaId ;  /* 0x00000000000679c3 */ /* 0x000ee20000008800 */
[----:B------:R-:W-:Y:S02]  /*00a0*/  CS2R R94, SRZ ;  /* 0x00000000005e7805 */ /* 0x000fe4000001ff00 */
[----:B------:R-:W-:Y:S02]  /*00b0*/  CS2R R96, SRZ ;  /* 0x0000000000607805 */ /* 0x000fe4000001ff00 */
[----:B------:R-:W-:Y:S02]  /*00c0*/  CS2R R98, SRZ ;  /* 0x0000000000627805 */ /* 0x000fe4000001ff00 */
[----:B------:R-:W-:Y:S02]  /*00d0*/  CS2R R100, SRZ ;  /* 0x0000000000647805 */ /* 0x000fe4000001ff00 */
[----:B------:R-:W-:-:S02]  /*00e0*/  CS2R R102, SRZ ;  /* 0x0000000000667805 */ /* 0x000fc4000001ff00 */
[----:B------:R-:W-:Y:S02]  /*00f0*/  CS2R R104, SRZ ;  /* 0x0000000000687805 */ /* 0x000fe4000001ff00 */
        /* <DEDUP_REMOVED lines=8> */
[----:B------:R-:W-:Y:S01]  /*0180*/  CS2R R122, SRZ ;  /* 0x00000000007a7805 */ /* 0x000fe2000001ff00 */
[----:B0-----:R-:W-:Y:S01]  /*0190*/  VIADD R0, R15, 0x7f ;  /* 0x0000007f0f007836 */ /* 0x001fe20000000000 */
[----:B------:R-:W-:Y:S02]  /*01a0*/  CS2R R124, SRZ ;  /* 0x00000000007c7805 */ /* 0x000fe4000001ff00 */
[----:B------:R-:W-:-:S02]  /*01b0*/  CS2R R126, SRZ ;  /* 0x00000000007e7805 */ /* 0x000fc4000001ff00 */
[----:B------:R-:W-:Y:S02]  /*01c0*/  CS2R R128, SRZ ;  /* 0x0000000000807805 */ /* 0x000fe4000001ff00 */
[----:B------:R-:W-:Y:S02]  /*01d0*/  CS2R R130, SRZ ;  /* 0x0000000000827805 */ /* 0x000fe4000001ff00 */
[----:B------:R-:W-:Y:S02]  /*01e0*/  SHF.R.S32.HI R3, RZ, 0x1f, R0 ;  /* 0x0000001fff037819 */ /* 0x000fe40000011400 */
[----:B------:R-:W-:Y:S02]  /*01f0*/  CS2R R132, SRZ ;  /* 0x0000000000847805 */ /* 0x000fe4000001ff00 */
[----:B------:R-:W-:Y:S01]  /*0200*/  CS2R R134, SRZ ;  /* 0x0000000000867805 */ /* 0x000fe2000001ff00 */
[----:B---3--:R-:W-:Y:S01]  /*0210*/  ULEA UR6, UR6, UR4, 0x18 ;  /* 0x0000000406067291 */ /* 0x008fe2000f8ec03f */
[----:B------:R-:W-:-:S02]  /*0220*/  LEA.HI R3, R3, R0, RZ, 0x7 ;  /* 0x0000000003037211 */ /* 0x000fc400078f38ff */
[----:B------:R-:W-:Y:S02]  /*0230*/  CS2R R136, SRZ ;  /* 0x0000000000887805 */ /* 0x000fe4000001ff00 */
[----:B-1----:R-:W-:Y:S02]  /*0240*/  IABS R8, R5 ;  /* 0x0000000500087213 */ /* 0x002fe40000000000 */
[----:B------:R-:W-:Y:S02]  /*0250*/  CS2R R138, SRZ ;  /* 0x00000000008a7805 */ /* 0x000fe4000001ff00 */
[----:B------:R-:W-:Y:S02]  /*0260*/  SHF.R.S32.HI R3, RZ, 0x7, R3 ;  /* 0x00000007ff037819 */ /* 0x000fe40000011403 */
[----:B------:R-:W-:Y:S02]  /*0270*/  CS2R R140, SRZ ;  /* 0x00000000008c7805 */ /* 0x000fe4000001ff00 */
[----:B--2---:R-:W-:-:S02]  /*0280*/  LOP3.LUT R245, R160, 0x7f, RZ, 0xc0, !PT ;  /* 0x0000007fa0f57812 */ /* 0x004fc400078ec0ff */
[----:B------:R-:W-:Y:S02]  /*0290*/  CS2R R142, SRZ ;  /* 0x00000000008e7805 */ /* 0x000fe4000001ff00 */
[----:B------:R-:W-:Y:S01]  /*02a0*/  CS2R R144, SRZ ;  /* 0x0000000000907805 */ /* 0x000fe2000001ff00 */
[----:B------:R-:W-:Y:S01]  /*02b0*/  IMAD.SHL.U32 R4, R3, 0x8, RZ ;  /* 0x0000000803047824 */ /* 0x000fe200078e00ff */
[----:B------:R-:W-:Y:S02]  /*02c0*/  CS2R R146, SRZ ;  /* 0x0000000000927805 */ /* 0x000fe4000001ff00 */
[----:B------:R-:W-:Y:S02]  /*02d0*/  CS2R R148, SRZ ;  /* 0x0000000000947805 */ /* 0x000fe4000001ff00 */
[----:B------:R-:W-:Y:S02]  /*02e0*/  CS2R R150, SRZ ;  /* 0x0000000000967805 */ /* 0x000fe4000001ff00 */
[----:B------:R-:W-:-:S02]  /*02f0*/  CS2R R24, SRZ ;  /* 0x0000000000187805 */ /* 0x000fc4000001ff00 */
[-C--:B------:R-:W-:Y:S02]  /*0300*/  IABS R7, R4.reuse ;  /* 0x0000000400077213 */ /* 0x080fe40000000000 */
[----:B------:R-:W-:Y:S02]  /*0310*/  CS2R R26, SRZ ;  /* 0x00000000001a7805 */ /* 0x000fe4000001ff00 */
[----:B------:R-:W-:Y:S02]  /*0320*/  IABS R10, R4 ;  /* 0x00000004000a7213 */ /* 0x000fe40000000000 */
[----:B------:R-:W-:Y:S01]  /*0330*/  CS2R R28, SRZ ;  /* 0x00000000001c7805 */ /* 0x000fe2000001ff00 */
[----:B------:R-:W0:Y:S01]  /*0340*/  I2F.RP R0, R7 ;  /* 0x0000000700007306 */ /* 0x000e220000209400 */
        /* <DEDUP_REMOVED lines=13> */
[----:B------:R-:W-:Y:S01]  /*0420*/  CS2R R56, SRZ ;  /* 0x0000000000387805 */ /* 0x000fe2000001ff00 */
[----:B0-----:R-:W0:Y:S01]  /*0430*/  MUFU.RCP R0, R0 ;  /* 0x0000000000007308 */ /* 0x001e220000001000 */
        /* <DEDUP_REMOVED lines=15> */
[----:B------:R-:W-:Y:S01]  /*0530*/  LOP3.LUT R12, R160, 0x60, RZ, 0xc0, !PT ;  /* 0x00000060a00c7812 */ /* 0x000fe200078ec0ff */
[----:B0-----:R-:W-:Y:S02]  /*0540*/  VIADD R2, R0, 0xffffffe ;  /* 0x0ffffffe00027836 */ /* 0x001fe40000000000 */
[----:B------:R-:W-:Y:S02]  /*0550*/  IMAD.MOV R0, RZ, RZ, -R10 ;  /* 0x000000ffff007224 */ /* 0x000fe400078e0a0a */
[----:B------:R0:W1:Y:S02]  /*0560*/  F2I.FTZ.U32.TRUNC.NTZ R3, R2 ;  /* 0x0000000200037305 */ /* 0x000064000021f000 */
[----:B0-----:R-:W-:-:S02]  /*0570*/  IMAD.MOV.U32 R2, RZ, RZ, RZ ;  /* 0x000000ffff027224 */ /* 0x001fc400078e00ff */
[----:B-1----:R-:W-:-:S04]  /*0580*/  IMAD.MOV R6, RZ, RZ, -R3 ;  /* 0x000000ffff067224 */ /* 0x002fc800078e0a03 */
[----:B------:R-:W-:Y:S02]  /*0590*/  IMAD R9, R6, R7, RZ ;  /* 0x0000000706097224 */ /* 0x000fe400078e02ff */
[----:B------:R-:W-:Y:S02]  /*05a0*/  IMAD.MOV.U32 R6, RZ, RZ, R8 ;  /* 0x000000ffff067224 */ /* 0x000fe400078e0008 */
[----:B------:R-:W-:-:S06]  /*05b0*/  IMAD.HI.U32 R3, R3, R9, R2 ;  /* 0x0000000903037227 */ /* 0x000fcc00078e0002 */
[----:B------:R-:W-:-:S04]  /*05c0*/  IMAD.HI.U32 R3, R3, R6, RZ ;  /* 0x0000000603037227 */ /* 0x000fc800078e00ff */
[----:B------:R-:W-:-:S05]  /*05d0*/  IMAD R0, R3, R0, R6 ;  /* 0x0000000003007224 */ /* 0x000fca00078e0206 */
[----:B------:R-:W-:-:S13]  /*05e0*/  ISETP.GT.U32.AND P1, PT, R7, R0, PT ;  /* 0x000000000700720c */ /* 0x000fda0003f24070 */
[----:B------:R-:W-:Y:S02]  /*05f0*/  @!P1 IMAD.IADD R0, R0, 0x1, -R7 ;  /* 0x0000000100009824 */ /* 0x000fe400078e0a07 */
[----:B------:R-:W-:Y:S01]  /*0600*/  @!P1 VIADD R3, R3, 0x1 ;  /* 0x0000000103039836 */ /* 0x000fe20000000000 */
[----:B------:R-:W-:Y:S02]  /*0610*/  ISETP.NE.AND P1, PT, R4, RZ, PT ;  /* 0x000000ff0400720c */ /* 0x000fe40003f25270 */
[----:B------:R-:W-:Y:S02]  /*0620*/  ISETP.GE.U32.AND P0, PT, R0, R7, PT ;  /* 0x000000070000720c */ /* 0x000fe40003f06070 */
[----:B------:R-:W-:-:S04]  /*0630*/  LOP3.LUT R0, R5, R4, RZ, 0x3c, !PT ;  /* 0x0000000405007212 */ /* 0x000fc800078e3cff */
[----:B------:R-:W-:Y:S01]  /*0640*/  ISETP.GE.AND P2, PT, R0, RZ, PT ;  /* 0x000000ff0000720c */ /* 0x000fe20003f46270 */
[----:B------:R-:W-:-:S06]  /*0650*/  VIADD R0, R14, 0x7f ;  /* 0x0000007f0e007836 */ /* 0x000fcc0000000000 */
[----:B------:R-:W-:-:S04]  /*0660*/  @P0 VIADD R3, R3, 0x1 ;  /* 0x0000000103030836 */ /* 0x000fc80000000000 */
[----:B------:R-:W-:Y:S01]  /*0670*/  IMAD.MOV.U32 R2, RZ, RZ, R3 ;  /* 0x000000ffff027224 */ /* 0x000fe200078e0003 */
[----:B------:R-:W-:-:S03]  /*0680*/  SHF.R.S32.HI R3, RZ, 0x1f, R0 ;  /* 0x0000001fff037819 */ /* 0x000fc60000011400 */
[----:B------:R-:W-:Y:S01]  /*0690*/  @!P2 IMAD.MOV R2, RZ, RZ, -R2 ;  /* 0x000000ffff02a224 */ /* 0x000fe200078e0a02 */
[----:B------:R-:W-:Y:S02]  /*06a0*/  @!P1 LOP3.LUT R2, RZ, R4, RZ, 0x33, !PT ;  /* 0x00000004ff029212 */ /* 0x000fe400078e33ff */
[----:B------:R-:W-:-:S03]  /*06b0*/  LEA.HI R3, R3, R0, RZ, 0x7 ;  /* 0x0000000003037211 */ /* 0x000fc600078f38ff */
[----:B------:R-:W-:Y:S02]  /*06c0*/  IMAD.SHL.U32 R6, R2, 0x8, RZ ;  /* 0x0000000802067824 */ /* 0x000fe400078e00ff */
[----:B------:R-:W-:-:S03]  /*06d0*/  IMAD.MOV R2, RZ, RZ, -R2 ;  /* 0x000000ffff027224 */ /* 0x000fc600078e0a02 */
[----:B------:R-:W-:Y:S01]  /*06e0*/  LEA.HI.SX32 R3, R3, -R6, 0x19 ;  /* 0x8000000603037211 */ /* 0x000fe200078fcaff */
[----:B------:R-:W-:-:S03]  /*06f0*/  IMAD R4, R4, R2, R5 ;  /* 0x0000000204047224 */ /* 0x000fc600078e0205 */
[----:B------:R-:W-:Y:S02]  /*0700*/  VIMNMX R11, R3, 0x8, PT ;  /* 0x00000008030b7848 */ /* 0x000fe40003fe0100 */
[----:B------:R-:W-:Y:S02]  /*0710*/  IABS R9, R4 ;  /* 0x0000000400097213 */ /* 0x000fe40000000000 */
[----:B------:R-:W-:-:S04]  /*0720*/  IABS R7, R11 ;  /* 0x0000000b00077213 */ /* 0x000fc80000000000 */
[----:B------:R-:W0:Y:S08]  /*0730*/  I2F.RP R0, R7 ;  /* 0x0000000700007306 */ /* 0x000e300000209400 */
[----:B0-----:R-:W0:Y:S02]  /*0740*/  MUFU.RCP R0, R0 ;  /* 0x0000000000007308 */ /* 0x001e240000001000 */
[----:B0-----:R-:W-:-:S06]  /*0750*/  VIADD R3, R0, 0xffffffe ;  /* 0x0ffffffe00037836 */ /* 0x001fcc0000000000 */
[----:B------:R-:W0:Y:S02]  /*0760*/  F2I.FTZ.U32.TRUNC.NTZ R3, R3 ;  /* 0x0000000300037305 */ /* 0x000e24000021f000 */
[----:B0-----:R-:W-:-:S04]  /*0770*/  IMAD.MOV R8, RZ, RZ, -R3 ;  /* 0x000000ffff087224 */ /* 0x001fc800078e0a03 */
[----:B------:R-:W-:Y:S01]  /*0780*/  IMAD.MOV.U32 R2, RZ, RZ, R8 ;  /* 0x000000ffff027224 */ /* 0x000fe200078e0008 */
[----:B------:R-:W-:-:S03]  /*0790*/  IABS R8, R11 ;  /* 0x0000000b00087213 */ /* 0x000fc60000000000 */
[----:B------:R-:W-:Y:S02]  /*07a0*/  IMAD R5, R2, R7, RZ ;  /* 0x0000000702057224 */ /* 0x000fe400078e02ff */
[----:B------:R-:W-:Y:S02]  /*07b0*/  IMAD.MOV.U32 R2, RZ, RZ, RZ ;  /* 0x000000ffff027224 */ /* 0x000fe400078e00ff */
[----:B------:R-:W-:Y:S02]  /*07c0*/  IMAD.MOV R0, RZ, RZ, -R8 ;  /* 0x000000ffff007224 */ /* 0x000fe400078e0a08 */
[----:B------:R-:W-:Y:S02]  /*07d0*/  IMAD.HI.U32 R2, R3, R5, R2 ;  /* 0x0000000503027227 */ /* 0x000fe400078e0002 */
[----:B------:R-:W0:Y:S04]  /*07e0*/  LDC R5, c[0x0][0x230] ;  /* 0x00008c00ff057b82 */ /* 0x000e280000000800 */
[----:B------:R-:W-:-:S04]  /*07f0*/  IMAD.HI.U32 R2, R2, R9, RZ ;  /* 0x0000000902027227 */ /* 0x000fc800078e00ff */
[----:B------:R-:W-:-:S05]  /*0800*/  IMAD R0, R2, R0, R9 ;  /* 0x0000000002007224 */ /* 0x000fca00078e0209 */
[----:B------:R-:W-:Y:S01]  /*0810*/  ISETP.GT.U32.AND P1, PT, R7, R0, PT ;  /* 0x000000000700720c */ /* 0x000fe20003f24070 */
[----:B0-----:R-:W-:-:S12]  /*0820*/  VIADD R5, R5, 0x1f ;  /* 0x0000001f05057836 */ /* 0x001fd80000000000 */
[----:B------:R-:W-:Y:S02]  /*0830*/  @!P1 IMAD.IADD R0, R0, 0x1, -R7 ;  /* 0x0000000100009824 */ /* 0x000fe400078e0a07 */
[----:B------:R-:W-:Y:S01]  /*0840*/  @!P1 VIADD R2, R2, 0x1 ;  /* 0x0000000102029836 */ /* 0x000fe20000000000 */
[----:B------:R-:W-:Y:S02]  /*0850*/  ISETP.NE.AND P1, PT, R11, RZ, PT ;  /* 0x000000ff0b00720c */ /* 0x000fe40003f25270 */
[----:B------:R-:W-:Y:S02]  /*0860*/  ISETP.GE.U32.AND P0, PT, R0, R7, PT ;  /* 0x000000070000720c */ /* 0x000fe40003f06070 */
[----:B------:R-:W-:-:S04]  /*0870*/  LOP3.LUT R0, R4, R11, RZ, 0x3c, !PT ;  /* 0x0000000b04007212 */ /* 0x000fc800078e3cff */
[----:B------:R-:W-:-:S07]  /*0880*/  ISETP.GE.AND P2, PT, R0, RZ, PT ;  /* 0x000000ff0000720c */ /* 0x000fce0003f46270 */
[----:B------:R-:W-:Y:S01]  /*0890*/  @P0 VIADD R2, R2, 0x1 ;  /* 0x0000000102020836 */ /* 0x000fe20000000000 */
[----:B------:R-:W-:-:S05]  /*08a0*/  ISETP.GE.AND P0, PT, R5, 0x20, PT ;  /* 0x000000200500780c */ /* 0x000fca0003f06270 */
[----:B------:R-:W-:Y:S01]  /*08b0*/  @!P2 IMAD.MOV R2, RZ, RZ, -R2 ;  /* 0x000000ffff02a224 */ /* 0x000fe200078e0a02 */
[----:B------:R-:W-:-:S05]  /*08c0*/  @!P1 LOP3.LUT R2, RZ, R11, RZ, 0x33, !PT ;  /* 0x0000000bff029212 */ /* 0x000fca00078e33ff */
[----:B------:R-:W-:Y:S02]  /*08d0*/  IMAD.MOV R0, RZ, RZ, -R2 ;  /* 0x000000ffff007224 */ /* 0x000fe400078e0a02 */
[----:B------:R-:W-:Y:S02]  /*08e0*/  IMAD.SHL.U32 R181, R2, 0x80, RZ ;  /* 0x0000008002b57824 */ /* 0x000fe400078e00ff */
[----:B------:R-:W-:-:S04]  /*08f0*/  IMAD R0, R11, R0, R4 ;  /* 0x000000000b007224 */ /* 0x000fc800078e0204 */
[----:B------:R-:W-:-:S04]  /*0900*/  IMAD.IADD R0, R6, 0x1, R0 ;  /* 0x0000000106007824 */ /* 0x000fc800078e0200 */
[----:B------:R-:W-:Y:S01]  /*0910*/  IMAD R247, R0, 0x80, R245 ;  /* 0x0000008000f77824 */ /* 0x000fe200078e02f5 */
[----:B------:R-:W-:Y:S06]  /*0920*/  @!P0 BRA `(.L_x_0) ;  /* 0x0000004800a08947 */ /* 0x000fec0003800000 */
[----:B------:R-:W-:Y:S01]  /*0930*/  IABS R13, R14 ;  /* 0x0000000e000d7213 */ /* 0x000fe20000000000 */
[----:B------:R-:W-:Y:S01]  /*0940*/  ULDC UR4, c[0x0][0x240] ;  /* 0x0000900000047ab9 */ /* 0x000fe20000000800 */
[----:B------:R-:W-:Y:S01]  /*0950*/  IABS R2, R15 ;  /* 0x0000000f00027213 */ /* 0x000fe20000000000 */
[----:B------:R-:W-:Y:S01]  /*0960*/  ULDC.64 UR10, c[0x0][0x218] ;  /* 0x00008600000a7ab9 */ /* 0x000fe20000000a00 */
[----:B------:R-:W0:Y:S01]  /*0970*/  I2F.RP R3, R13 ;  /* 0x0000000d00037306 */ /* 0x000e220000209400 */
[----:B------:R-:W-:Y:S01]  /*0980*/  IABS R10, R247 ;  /* 0x000000f7000a7213 */ /* 0x000fe20000000000 */
[----:B------:R-:W-:Y:S01]  /*0990*/  IMAD.SHL.U32 R244, R160, 0x20, RZ ;  /* 0x00000020a0f47824 */ /* 0x000fe200078e00ff */
[----:B------:R-:W-:Y:S01]  /*09a0*/  LEA.HI R16, R12, R181, RZ, 0x1b ;  /* 0x000000b50c107211 */ /* 0x000fe200078fd8ff */
[----:B------:R-:W-:Y:S01]  /*09b0*/  ULDC UR5, c[0x0][0x234] ;  /* 0x00008d0000057ab9 */ /* 0x000fe20000000800 */
[----:B------:R-:W-:Y:S01]  /*09c0*/  ISETP.GE.AND P1, PT, R247, RZ, PT ;  /* 0x000000fff700720c */ /* 0x000fe20003f26270 */
[----:B------:R-:W-:Y:S01]  /*09d0*/  ULDC UR7, c[0x0][0x23c] ;  /* 0x00008f0000077ab9 */ /* 0x000fe20000000800 */
[----:B------:R-:W-:Y:S01]  /*09e0*/  IABS R69, R16 ;  /* 0x0000001000457213 */ /* 0x000fe20000000000 */
[----:B------:R-:W1:Y:S01]  /*09f0*/  I2F.RP R0, R2 ;  /* 0x0000000200007306 */ /* 0x000e620000209400 */
[C---:B------:R-:W-:Y:S01]  /*0a00*/  VIADD R12, R16.reuse, 0x78 ;  /* 0x00000078100c7836 */ /* 0x040fe20000000000 */
[----:B------:R-:W-:Y:S01]  /*0a10*/  ULDC.64 UR8, c[0x0][0x210] ;  /* 0x0000840000087ab9 */ /* 0x000fe20000000a00 */
[C---:B------:R-:W-:Y:S01]  /*0a20*/  VIADD R17, R16.reuse, 0x74 ;  /* 0x0000007410117836 */ /* 0x040fe20000000000 */
[----:B------:R-:W-:Y:S01]  /*0a30*/  USHF.L.U32 UR14, UR7, 0x5, URZ ;  /* 0x00000005070e7899 */ /* 0x000fe2000800063f */
[C---:B------:R-:W-:Y:S01]  /*0a40*/  VIADD R18, R16.reuse, 0x6c ;  /* 0x0000006c10127836 */ /* 0x040fe20000000000 */
[----:B------:R-:W-:Y:S01]  /*0a50*/  ULDC UR15, c[0x0][0x230] ;  /* 0x00008c00000f7ab9 */ /* 0x000fe20000000800 */
[C---:B------:R-:W-:Y:S01]  /*0a60*/  VIADD R22, R16.reuse, 0x44 ;  /* 0x0000004410167836 */ /* 0x040fe20000000000 */
[----:B0-----:R-:W0:Y:S01]  /*0a70*/  MUFU.RCP R3, R3 ;  /* 0x0000000300037308 */ /* 0x001e220000001000 */
[----:B------:R-:W-:Y:S01]  /*0a80*/  ISETP.GE.AND P6, PT, R17, RZ, PT ;  /* 0x000000ff1100720c */ /* 0x000fe20003fc6270 */
[C---:B------:R-:W-:Y:S01]  /*0a90*/  VIADD R20, R16.reuse, 0x48 ;  /* 0x0000004810147836 */ /* 0x040fe20000000000 */
[----:B------:R-:W-:Y:S01]  /*0aa0*/  LOP3.LUT R243, R245, 0x10, RZ, 0x3c, !PT ;  /* 0x00000010f5f37812 */ /* 0x000fe200078e3cff */
[C---:B------:R-:W-:Y:S01]  /*0ab0*/  VIADD R24, R16.reuse, 0x18 ;  /* 0x0000001810187836 */ /* 0x040fe20000000000 */
[----:B------:R-:W-:Y:S01]  /*0ac0*/  IABS R35, R22 ;  /* 0x0000001600237213 */ /* 0x000fe20000000000 */
[C---:B------:R-:W-:Y:S01]  /*0ad0*/  VIADD R26, R16.reuse, 0x14 ;  /* 0x00000014101a7836 */ /* 0x040fe20000000000 */
[----:B------:R-:W-:Y:S01]  /*0ae0*/  IABS R33, R20 ;  /* 0x0000001400217213 */ /* 0x000fe20000000000 */
[----:B-1----:R-:W1:Y:S01]  /*0af0*/  MUFU.RCP R0, R0 ;  /* 0x0000000000007308 */ /* 0x002e620000001000 */
[----:B------:R-:W-:Y:S01]  /*0b00*/  IABS R57, R24 ;  /* 0x0000001800397213 */ /* 0x000fe20000000000 */
[C---:B------:R-:W-:Y:S01]  /*0b10*/  VIADD R28, R16.reuse, 0x10 ;  /* 0x00000010101c7836 */ /* 0x040fe20000000000 */
[----:B------:R-:W-:Y:S01]  /*0b20*/  IABS R59, R26 ;  /* 0x0000001a003b7213 */ /* 0x000fe20000000000 */
[C---:B------:R-:W-:Y:S01]  /*0b30*/  VIADD R30, R16.reuse, 0xc ;  /* 0x0000000c101e7836 */ /* 0x040fe20000000000 */
[----:B------:R-:W-:Y:S01]  /*0b40*/  CS2R R88, SRZ ;  /* 0x0000000000587805 */ /* 0x000fe2000001ff00 */
[C---:B------:R-:W-:Y:S01]  /*0b50*/  VIADD R32, R16.reuse, 0x8 ;  /* 0x0000000810207836 */ /* 0x040fe20000000000 */
[----:B------:R-:W-:Y:S01]  /*0b60*/  IABS R61, R28 ;  /* 0x0000001c003d7213 */ /* 0x000fe20000000000 */
[----:B------:R-:W-:Y:S01]  /*0b70*/  VIADD R34, R16, 0x4 ;  /* 0x0000000410227836 */ /* 0x000fe20000000000 */
[----:B------:R-:W-:Y:S01]  /*0b80*/  IABS R63, R30 ;  /* 0x0000001e003f7213 */ /* 0x000fe20000000000 */
[----:B0-----:R-:W-:Y:S01]  /*0b90*/  VIADD R8, R3, 0xffffffe ;  /* 0x0ffffffe03087836 */ /* 0x001fe20000000000 */
[----:B------:R-:W-:-:S02]  /*0ba0*/  IABS R65, R32 ;  /* 0x0000002000417213 */ /* 0x000fc40000000000 */
[----:B------:R-:W-:Y:S02]  /*0bb0*/  CS2R R90, SRZ ;  /* 0x00000000005a7805 */ /* 0x000fe4000001ff00 */
[----:B------:R-:W-:Y:S01]  /*0bc0*/  IABS R67, R34 ;  /* 0x0000002200437213 */ /* 0x000fe20000000000 */
[----:B------:R0:W2:Y:S01]  /*0bd0*/  F2I.FTZ.U32.TRUNC.NTZ R9, R8 ;  /* 0x0000000800097305 */ /* 0x0000a2000021f000 */
[----:B------:R-:W-:Y:S02]  /*0be0*/  CS2R R92, SRZ ;  /* 0x00000000005c7805 */ /* 0x000fe4000001ff00 */
[----:B------:R-:W-:Y:S01]  /*0bf0*/  CS2R R94, SRZ ;  /* 0x00000000005e7805 */ /* 0x000fe2000001ff00 */
[----:B-1----:R-:W-:Y:S01]  /*0c00*/  VIADD R6, R0, 0xffffffe ;  /* 0x0ffffffe00067836 */ /* 0x002fe20000000000 */
[----:B------:R-:W-:Y:S02]  /*0c10*/  CS2R R96, SRZ ;  /* 0x0000000000607805 */ /* 0x000fe4000001ff00 */
[----:B------:R-:W-:-:S02]  /*0c20*/  CS2R R98, SRZ ;  /* 0x0000000000627805 */ /* 0x000fc4000001ff00 */
[----:B------:R-:W-:Y:S02]  /*0c30*/  CS2R R100, SRZ ;  /* 0x0000000000647805 */ /* 0x000fe4000001ff00 */
[----:B------:R-:W-:Y:S01]  /*0c40*/  CS2R R102, SRZ ;  /* 0x0000000000667805 */ /* 0x000fe2000001ff00 */
[----:B------:R1:W3:Y:S01]  /*0c50*/  F2I.FTZ.U32.TRUNC.NTZ R7, R6 ;  /* 0x0000000600077305 */ /* 0x0002e2000021f000 */
[----:B0-----:R-:W-:Y:S01]  /*0c60*/  IMAD.MOV.U32 R8, RZ, RZ, RZ ;  /* 0x000000ffff087224 */ /* 0x001fe200078e00ff */
[----:B------:R-:W-:Y:S02]  /*0c70*/  CS2R R104, SRZ ;  /* 0x0000000000687805 */ /* 0x000fe4000001ff00 */
[----:B------:R-:W-:Y:S02]  /*0c80*/  CS2R R106, SRZ ;  /* 0x00000000006a7805 */ /* 0x000fe4000001ff00 */
[----:B------:R-:W-:Y:S02]  /*0c90*/  CS2R R108, SRZ ;  /* 0x00000000006c7805 */ /* 0x000fe4000001ff00 */
[----:B------:R-:W-:-:S02]  /*0ca0*/  CS2R R110, SRZ ;  /* 0x00000000006e7805 */ /* 0x000fc4000001ff00 */
[----:B------:R-:W-:Y:S01]  /*0cb0*/  CS2R R112, SRZ ;  /* 0x0000000000707805 */ /* 0x000fe2000001ff00 */
[--C-:B--2---:R-:W-:Y:S01]  /*0cc0*/  IMAD.MOV R4, RZ, RZ, -R9.reuse ;  /* 0x000000ffff047224 */ /* 0x104fe200078e0a09 */
[----:B------:R-:W-:Y:S01]  /*0cd0*/  CS2R R114, SRZ ;  /* 0x0000000000727805 */ /* 0x000fe2000001ff00 */
[----:B-1----:R-:W-:Y:S01]  /*0ce0*/  IMAD.MOV.U32 R6, RZ, RZ, RZ ;  /* 0x000000ffff067224 */ /* 0x002fe200078e00ff */
[----:B------:R-:W-:Y:S01]  /*0cf0*/  CS2R R116, SRZ ;  /* 0x0000000000747805 */ /* 0x000fe2000001ff00 */
[----:B------:R-:W-:Y:S01]  /*0d00*/  IMAD R11, R4, R13, RZ ;  /* 0x0000000d040b7224 */ /* 0x000fe200078e02ff */
[----:B------:R-:W-:Y:S01]  /*0d10*/  CS2R R118, SRZ ;  /* 0x0000000000767805 */ /* 0x000fe2000001ff00 */
[----:B------:R-:W-:Y:S01]  /*0d20*/  IMAD.MOV.U32 R4, RZ, RZ, R10 ;  /* 0x000000ffff047224 */ /* 0x000fe200078e000a */
[----:B------:R-:W-:Y:S01]  /*0d30*/  CS2R R120, SRZ ;  /* 0x0000000000787805 */ /* 0x000fe2000001ff00 */
[----:B------:R-:W-:Y:S01]  /*0d40*/  IMAD.HI.U32 R9, R9, R11, R8 ;  /* 0x0000000b09097227 */ /* 0x000fe200078e0008 */
[----:B------:R-:W-:-:S02]  /*0d50*/  IABS R11, R17 ;  /* 0x00000011000b7213 */ /* 0x000fc40000000000 */
[----:B------:R-:W-:Y:S02]  /*0d60*/  CS2R R122, SRZ ;  /* 0x00000000007a7805 */ /* 0x000fe4000001ff00 */
[----:B------:R-:W-:Y:S01]  /*0d70*/  CS2R R124, SRZ ;  /* 0x00000000007c7805 */ /* 0x000fe2000001ff00 */
[----:B---3--:R-:W-:Y:S01]  /*0d80*/  IMAD.MOV R3, RZ, RZ, -R7 ;  /* 0x000000ffff037224 */ /* 0x008fe200078e0a07 */
[----:B------:R-:W-:Y:S01]  /*0d90*/  CS2R R126, SRZ ;  /* 0x00000000007e7805 */ /* 0x000fe2000001ff00 */
[----:B------:R-:W-:Y:S01]  /*0da0*/  IMAD.HI.U32 R9, R9, R4, RZ ;  /* 0x0000000409097227 */ /* 0x000fe200078e00ff */
[----:B------:R-:W-:Y:S02]  /*0db0*/  CS2R R128, SRZ ;  /* 0x0000000000807805 */ /* 0x000fe4000001ff00 */
[----:B------:R-:W-:Y:S02]  /*0dc0*/  CS2R R130, SRZ ;  /* 0x0000000000827805 */ /* 0x000fe4000001ff00 */
[----:B------:R-:W-:Y:S01]  /*0dd0*/  CS2R R132, SRZ ;  /* 0x0000000000847805 */ /* 0x000fe2000001ff00 */
[----:B------:R-:W-:Y:S01]  /*0de0*/  IMAD.MOV R9, RZ, RZ, -R9 ;  /* 0x000000ffff097224 */ /* 0x000fe200078e0a09 */
[----:B------:R-:W-:Y:S01]  /*0df0*/  CS2R R134, SRZ ;  /* 0x0000000000867805 */ /* 0x000fe2000001ff00 */
[----:B------:R-:W-:Y:S01]  /*0e00*/  VIADD R10, R16, 0x7c ;  /* 0x0000007c100a7836 */ /* 0x000fe20000000000 */
[----:B------:R-:W-:Y:S01]  /*0e10*/  CS2R R136, SRZ ;  /* 0x0000000000887805 */ /* 0x000fe2000001ff00 */
[----:B------:R-:W-:Y:S01]  /*0e20*/  IMAD R8, R13, R9, R4 ;  /* 0x000000090d087224 */ /* 0x000fe200078e0204 */
[----:B------:R-:W-:Y:S01]  /*0e30*/  IABS R9, R12 ;  /* 0x0000000c00097213 */ /* 0x000fe20000000000 */
[----:B------:R-:W-:Y:S01]  /*0e40*/  IMAD R3, R3, R2, RZ ;  /* 0x0000000203037224 */ /* 0x000fe200078e02ff */
[----:B------:R-:W-:-:S02]  /*0e50*/  IABS R0, R10 ;  /* 0x0000000a00007213 */ /* 0x000fc40000000000 */
[----:B------:R-:W-:Y:S02]  /*0e60*/  CS2R R138, SRZ ;  /* 0x00000000008a7805 */ /* 0x000fe4000001ff00 */
[----:B------:R-:W-:Y:S01]  /*0e70*/  ISETP.GT.U32.AND P0, PT, R13, R8, PT ;  /* 0x000000080d00720c */ /* 0x000fe20003f04070 */
[----:B------:R-:W-:Y:S01]  /*0e80*/  IMAD.HI.U32 R6, R7, R3, R6 ;  /* 0x0000000307067227 */ /* 0x000fe200078e0006 */
[----:B------:R-:W-:Y:S02]  /*0e90*/  ISETP.GE.AND P4, PT, R10, RZ, PT ;  /* 0x000000ff0a00720c */ /* 0x000fe40003f86270 */
[----:B------:R-:W-:Y:S02]  /*0ea0*/  CS2R R140, SRZ ;  /* 0x00000000008c7805 */ /* 0x000fe4000001ff00 */
[----:B------:R-:W-:Y:S01]  /*0eb0*/  CS2R R142, SRZ ;  /* 0x00000000008e7805 */ /* 0x000fe2000001ff00 */
[----:B------:R-:W-:Y:S01]  /*0ec0*/  IMAD.MOV.U32 R3, RZ, RZ, R0 ;  /* 0x000000ffff037224 */ /* 0x000fe200078e0000 */
[----:B------:R-:W-:Y:S01]  /*0ed0*/  CS2R R144, SRZ ;  /* 0x0000000000907805 */ /* 0x000fe2000001ff00 */
[----:B------:R-:W-:Y:S01]  /*0ee0*/  IMAD.HI.U32 R4, R6, R11, RZ ;  /* 0x0000000b06047227 */ /* 0x000fe200078e00ff */
[----:B------:R-:W-:-:S02]  /*0ef0*/  CS2R R146, SRZ ;  /* 0x0000000000927805 */ /* 0x000fc4000001ff00 */
[----:B------:R-:W-:Y:S02]  /*0f00*/  CS2R R148, SRZ ;  /* 0x0000000000947805 */ /* 0x000fe4000001ff00 */
[----:B------:R-:W-:Y:S01]  /*0f10*/  CS2R R150, SRZ ;  /* 0x0000000000967805 */ /* 0x000fe2000001ff00 */
[----:B------:R-:W-:Y:S01]  /*0f20*/  IMAD.HI.U32 R0, R6, R3, RZ ;  /* 0x0000000306007227 */ /* 0x000fe200078e00ff */
[----:B------:R-:W-:Y:S02]  /*0f30*/  CS2R R72, SRZ ;  /* 0x0000000000487805 */ /* 0x000fe4000001ff00 */
[----:B------:R-:W-:Y:S02]  /*0f40*/  CS2R R74, SRZ ;  /* 0x00000000004a7805 */ /* 0x000fe4000001ff00 */
[----:B------:R-:W-:Y:S01]  /*0f50*/  CS2R R76, SRZ ;  /* 0x00000000004c7805 */ /* 0x000fe2000001ff00 */
[----:B------:R-:W-:Y:S01]  /*0f60*/  @!P0 IMAD.IADD R8, R8, 0x1, -R13 ;  /* 0x0000000108088824 */ /* 0x000fe200078e0a0d */
[----:B------:R-:W-:Y:S01]  /*0f70*/  ISETP.NE.AND P0, PT, R14, RZ, PT ;  /* 0x000000ff0e00720c */ /* 0x000fe20003f05270 */
[----:B------:R-:W-:Y:S01]  /*0f80*/  IMAD.MOV R7, RZ, RZ, -R0 ;  /* 0x000000ffff077224 */ /* 0x000fe200078e0a00 */
[----:B------:R-:W-:Y:S01]  /*0f90*/  CS2R R78, SRZ ;  /* 0x00000000004e7805 */ /* 0x000fe2000001ff00 */
[----:B------:R-:W-:Y:S01]  /*0fa0*/  IMAD.HI.U32 R0, R6, R9, RZ ;  /* 0x0000000906007227 */ /* 0x000fe200078e00ff */
[----:B------:R-:W-:-:S02]  /*0fb0*/  ISETP.GT.U32.AND P3, PT, R13, R8, PT ;  /* 0x000000080d00720c */ /* 0x000fc40003f64070 */
[----:B------:R-:W-:Y:S02]  /*0fc0*/  CS2R R80, SRZ ;  /* 0x0000000000507805 */ /* 0x000fe4000001ff00 */
[----:B------:R-:W-:Y:S01]  /*0fd0*/  CS2R R82, SRZ ;  /* 0x0000000000527805 */ /* 0x000fe2000001ff00 */
[----:B------:R-:W-:Y:S01]  /*0fe0*/  IMAD.MOV R0, RZ, RZ, -R0 ;  /* 0x000000ffff007224 */ /* 0x000fe200078e0a00 */
[----:B------:R-:W-:Y:S01]  /*0ff0*/  CS2R R84, SRZ ;  /* 0x0000000000547805 */ /* 0x000fe2000001ff00 */
[C---:B------:R-:W-:Y:S01]  /*1000*/  IMAD R3, R2.reuse, R7, R3 ;  /* 0x0000000702037224 */ /* 0x040fe200078e0203 */
[----:B------:R-:W-:Y:S01]  /*1010*/  CS2R R86, SRZ ;  /* 0x0000000000567805 */ /* 0x000fe2000001ff00 */
[C---:B------:R-:W-:Y:S01]  /*1020*/  IMAD R7, R2.reuse, R0, R9 ;  /* 0x0000000002077224 */ /* 0x040fe200078e0209 */
[----:B------:R-:W-:Y:S01]  /*1030*/  IABS R0, R18 ;  /* 0x0000001200007213 */ /* 0x000fe20000000000 */
[----:B------:R-:W-:Y:S01]  /*1040*/  IMAD.MOV R4, RZ, RZ, -R4 ;  /* 0x000000ffff047224 */ /* 0x000fe200078e0a04 */
[----:B------:R-:W-:Y:S01]  /*1050*/  ISETP.GT.U32.AND P2, PT, R2, R3, PT ;  /* 0x000000030200720c */ /* 0x000fe20003f44070 */
[----:B------:R-:W-:Y:S01]  /*1060*/  VIADD R10, R16, 0x70 ;  /* 0x00000070100a7836 */ /* 0x000fe20000000000 */
[----:B------:R-:W-:Y:S01]  /*1070*/  ISETP.GT.U32.AND P5, PT, R2, R7, PT ;  /* 0x000000070200720c */ /* 0x000fe20003fa4070 */
[----:B------:R-:W-:Y:S01]  /*1080*/  @!P3 IMAD.IADD R8, R8, 0x1, -R13 ;  /* 0x000000010808b824 */ /* 0x000fe200078e0a0d */
[----:B------:R-:W-:Y:S01]  /*1090*/  ISETP.GE.AND P3, PT, R12, RZ, PT ;  /* 0x000000ff0c00720c */ /* 0x000fe20003f66270 */
[----:B------:R-:W-:Y:S01]  /*10a0*/  IMAD.MOV.U32 R13, RZ, RZ, R0 ;  /* 0x000000ffff0d7224 */ /* 0x000fe200078e0000 */
[----:B------:R-:W-:Y:S01]  /*10b0*/  UMOV UR19, 0xc0000010 ;  /* 0xc000001000137882 */ /* 0x000fe20000000000 */
[----:B------:R-:W-:Y:S01]  /*10c0*/  IMAD R9, R2, R4, R11 ;  /* 0x0000000402097224 */ /* 0x000fe200078e020b */
[----:B------:R-:W-:Y:S01]  /*10d0*/  IABS R11, R10 ;  /* 0x0000000a000b7213 */ /* 0x000fe20000000000 */
[----:B------:R-:W-:-:S02]  /*10e0*/  IMAD.MOV.U32 R0, RZ, RZ, R8 ;  /* 0x000000ffff007224 */ /* 0x000fc400078e0008 */
[----:B------:R-:W-:-:S04]  /*10f0*/  IMAD.HI.U32 R8, R6, R13, RZ ;  /* 0x0000000d06087227 */ /* 0x000fc800078e00ff */
[----:B------:R-:W-:Y:S01]  /*1100*/  @!P1 IMAD.MOV R0, RZ, RZ, -R0 ;  /* 0x000000ffff009224 */ /* 0x000fe200078e0a00 */
[----:B------:R-:W-:Y:S01]  /*1110*/  ISETP.GT.U32.AND P1, PT, R2, R9, PT ;  /* 0x000000090200720c */ /* 0x000fe20003f24070 */
[----:B------:R-:W-:Y:S01]  /*1120*/  @!P5 IMAD.IADD R7, R7, 0x1, -R2 ;  /* 0x000000010707d824 */ /* 0x000fe200078e0a02 */
[----:B------:R-:W-:Y:S01]  /*1130*/  @!P0 LOP3.LUT R0, RZ, R14, RZ, 0x33, !PT ;  /* 0x0000000eff008212 */ /* 0x000fe200078e33ff */
[----:B------:R-:W-:Y:S01]  /*1140*/  IMAD.HI.U32 R4, R6, R11, RZ ;  /* 0x0000000b06047227 */ /* 0x000fe200078e00ff */
[----:B------:R-:W-:Y:S02]  /*1150*/  ISETP.GE.AND P5, PT, R10, RZ, PT ;  /* 0x000000ff0a00720c */ /* 0x000fe40003fa6270 */
[----:B------:R-:W-:Y:S01]  /*1160*/  ISETP.GT.U32.AND P0, PT, R2, R7, PT ;  /* 0x000000070200720c */ /* 0x000fe20003f04070 */
[----:B------:R-:W-:Y:S02]  /*1170*/  IMAD.MOV R4, RZ, RZ, -R4 ;  /* 0x000000ffff047224 */ /* 0x000fe400078e0a04 */
[----:B------:R-:W-:-:S02]  /*1180*/  @!P2 IMAD.IADD R3, R3, 0x1, -R2 ;  /* 0x000000010303a824 */ /* 0x000fc400078e0a02 */
[C---:B------:R-:W-:Y:S02]  /*1190*/  IMAD R11, R2.reuse, R4, R11 ;  /* 0x00000004020b7224 */ /* 0x040fe400078e020b */
[----:B------:R-:W-:Y:S01]  /*11a0*/  @!P1 IMAD.IADD R9, R9, 0x1, -R2 ;  /* 0x0000000109099824 */ /* 0x000fe200078e0a02 */
[----:B------:R-:W-:Y:S01]  /*11b0*/  ISETP.GT.U32.AND P2, PT, R2, R3, PT ;  /* 0x000000030200720c */ /* 0x000fe20003f44070 */
[----:B------:R-:W-:Y:S02]  /*11c0*/  IMAD.MOV R8, RZ, RZ, -R8 ;  /* 0x000000ffff087224 */ /* 0x000fe400078e0a08 */
[----:B------:R-:W-:Y:S01]  /*11d0*/  VIADD R4, R16, 0x68 ;  /* 0x0000006810047836 */ /* 0x000fe20000000000 */
[C---:B------:R-:W-:Y:S01]  /*11e0*/  ISETP.GT.U32.AND P1, PT, R2.reuse, R9, PT ;  /* 0x000000090200720c */ /* 0x040fe20003f24070 */
[----:B------:R-:W-:Y:S01]  /*11f0*/  @!P0 IMAD.IADD R7, R7, 0x1, -R2 ;  /* 0x0000000107078824 */ /* 0x000fe200078e0a02 */
[C---:B------:R-:W-:Y:S01]  /*1200*/  ISETP.GT.U32.AND P0, PT, R2.reuse, R11, PT ;  /* 0x0000000b0200720c */ /* 0x040fe20003f04070 */
[----:B------:R-:W-:Y:S01]  /*1210*/  IMAD R13, R2, R8, R13 ;  /* 0x00000008020d7224 */ /* 0x000fe200078e020d */
[----:B------:R-:W-:Y:S01]  /*1220*/  IABS R17, R4 ;  /* 0x0000000400117213 */ /* 0x000fe20000000000 */
[----:B------:R-:W-:-:S02]  /*1230*/  VIADD R10, R16, 0x60 ;  /* 0x00000060100a7836 */ /* 0x000fc40000000000 */
[----:B------:R-:W-:Y:S02]  /*1240*/  VIADD R8, R16, 0x64 ;  /* 0x0000006410087836 */ /* 0x000fe40000000000 */
[--C-:B------:R-:W-:Y:S01]  /*1250*/  @!P2 IMAD.IADD R3, R3, 0x1, -R2.reuse ;  /* 0x000000010303a824 */ /* 0x100fe200078e0a02 */
[----:B------:R-:W-:Y:S01]  /*1260*/  IABS R21, R10 ;  /* 0x0000000a00157213 */ /* 0x000fe20000000000 */
[----:B------:R-:W-:Y:S01]  /*1270*/  @!P3 IMAD.MOV R7, RZ, RZ, -R7 ;  /* 0x000000ffff07b224 */ /* 0x000fe200078e0a07 */
[----:B------:R-:W-:Y:S01]  /*1280*/  IABS R19, R8 ;  /* 0x0000000800137213 */ /* 0x000fe20000000000 */
[--C-:B------:R-:W-:Y:S01]  /*1290*/  @!P1 IMAD.IADD R9, R9, 0x1, -R2.reuse ;  /* 0x0000000109099824 */ /* 0x100fe200078e0a02 */
[----:B------:R-:W-:Y:S01]  /*12a0*/  ISETP.GE.AND P1, PT, R10, RZ, PT ;  /* 0x000000ff0a00720c */ /* 0x000fe20003f26270 */
[----:B------:R-:W-:Y:S01]  /*12b0*/  @!P0 IMAD.IADD R11, R11, 0x1, -R2 ;  /* 0x000000010b0b8824 */ /* 0x000fe200078e0a02 */
[----:B------:R-:W-:Y:S01]  /*12c0*/  ISETP.GE.AND P3, PT, R8, RZ, PT ;  /* 0x000000ff0800720c */ /* 0x000fe20003f66270 */
[----:B------:R-:W-:Y:S01]  /*12d0*/  @!P6 IMAD.MOV R9, RZ, RZ, -R9 ;  /* 0x000000ffff09e224 */ /* 0x000fe200078e0a09 */
[----:B------:R-:W-:Y:S01]  /*12e0*/  ISETP.GT.U32.AND P6, PT, R2, R13, PT ;  /* 0x0000000d0200720c */ /* 0x000fe20003fc4070 */
[----:B------:R-:W-:Y:S01]  /*12f0*/  @!P4 IMAD.MOV R3, RZ, RZ, -R3 ;  /* 0x000000ffff03c224 */ /* 0x000fe200078e0a03 */
[----:B------:R-:W-:Y:S01]  /*1300*/  ISETP.GE.AND P4, PT, R4, RZ, PT ;  /* 0x000000ff0400720c */ /* 0x000fe20003f86270 */
[----:B------:R-:W-:Y:S01]  /*1310*/  IMAD.HI.U32 R4, R6, R17, RZ ;  /* 0x0000001106047227 */ /* 0x000fe200078e00ff */
[----:B------:R-:W-:-:S02]  /*1320*/  ISETP.GT.U32.AND P0, PT, R2, R11, PT ;  /* 0x0000000b0200720c */ /* 0x000fc40003f04070 */
[----:B------:R-:W-:Y:S01]  /*1330*/  ISETP.GE.AND P2, PT, R18, RZ, PT ;  /* 0x000000ff1200720c */ /* 0x000fe20003f46270 */
[----:B------:R-:W-:Y:S02]  /*1340*/  IMAD.MOV R10, RZ, RZ, -R4 ;  /* 0x000000ffff0a7224 */ /* 0x000fe400078e0a04 */
[----:B------:R-:W-:-:S04]  /*1350*/  IMAD.HI.U32 R8, R6, R19, RZ ;  /* 0x0000001306087227 */ /* 0x000fc800078e00ff */
[--C-:B------:R-:W-:Y:S02]  /*1360*/  @!P6 IMAD.IADD R13, R13, 0x1, -R2.reuse ;  /* 0x000000010d0de824 */ /* 0x100fe400078e0a02 */
[C---:B------:R-:W-:Y:S02]  /*1370*/  IMAD R17, R2.reuse, R10, R17 ;  /* 0x0000000a02117224 */ /* 0x040fe400078e0211 */
[----:B------:R-:W-:Y:S01]  /*1380*/  @!P0 IMAD.IADD R11, R11, 0x1, -R2 ;  /* 0x000000010b0b8824 */ /* 0x000fe200078e0a02 */
[----:B------:R-:W-:Y:S01]  /*1390*/  ISETP.GT.U32.AND P6, PT, R2, R13, PT ;  /* 0x0000000d0200720c */ /* 0x000fe20003fc4070 */
[----:B------:R-:W-:Y:S01]  /*13a0*/  VIADD R14, R16, 0x58 ;  /* 0x00000058100e7836 */ /* 0x000fe20000000000 */
[----:B------:R-:W-:Y:S01]  /*13b0*/  ISETP.GT.U32.AND P0, PT, R2, R17, PT ;  /* 0x000000110200720c */ /* 0x000fe20003f04070 */
[----:B------:R-:W-:Y:S02]  /*13c0*/  IMAD.MOV R8, RZ, RZ, -R8 ;  /* 0x000000ffff087224 */ /* 0x000fe400078e0a08 */
[----:B------:R-:W-:Y:S01]  /*13d0*/  IMAD.HI.U32 R4, R6, R21, RZ ;  /* 0x0000001506047227 */ /* 0x000fe200078e00ff */
[----:B------:R-:W-:-:S03]  /*13e0*/  IABS R25, R14 ;  /* 0x0000000e00197213 */ /* 0x000fc60000000000 */
[----:B------:R-:W-:Y:S02]  /*13f0*/  IMAD R19, R2, R8, R19 ;  /* 0x0000000802137224 */ /* 0x000fe400078e0213 */
[----:B------:R-:W-:-:S04]  /*1400*/  IMAD.HI.U32 R8, R6, R25, RZ ;  /* 0x0000001906087227 */ /* 0x000fc800078e00ff */
[--C-:B------:R-:W-:Y:S01]  /*1410*/  @!P6 IMAD.IADD R13, R13, 0x1, -R2.reuse ;  /* 0x000000010d0de824 */ /* 0x100fe200078e0a02 */
[----:B------:R-:W-:Y:S01]  /*1420*/  ISETP.GT.U32.AND P6, PT, R2, R19, PT ;  /* 0x000000130200720c */ /* 0x000fe20003fc4070 */
[----:B------:R-:W-:Y:S02]  /*1430*/  @!P0 IMAD.IADD R17, R17, 0x1, -R2 ;  /* 0x0000000111118824 */ /* 0x000fe400078e0a02 */
[----:B------:R-:W-:Y:S02]  /*1440*/  VIADD R12, R16, 0x5c ;  /* 0x0000005c100c7836 */ /* 0x000fe40000000000 */
[----:B------:R-:W-:Y:S01]  /*1450*/  IMAD.MOV R4, RZ, RZ, -R4 ;  /* 0x000000ffff047224 */ /* 0x000fe200078e0a04 */
[C---:B------:R-:W-:Y:S01]  /*1460*/  ISETP.GT.U32.AND P0, PT, R2.reuse, R17, PT ;  /* 0x000000110200720c */ /* 0x040fe20003f04070 */
[----:B------:R-:W-:Y:S01]  /*1470*/  IMAD.MOV R8, RZ, RZ, -R8 ;  /* 0x000000ffff087224 */ /* 0x000fe200078e0a08 */
[----:B------:R-:W-:Y:S01]  /*1480*/  IABS R23, R12 ;  /* 0x0000000c00177213 */ /* 0x000fe20000000000 */
[----:B------:R-:W-:-:S02]  /*1490*/  IMAD R21, R2, R4, R21 ;  /* 0x0000000402157224 */ /* 0x000fc400078e0215 */
[C---:B------:R-:W-:Y:S02]  /*14a0*/  IMAD R25, R2.reuse, R8, R25 ;  /* 0x0000000802197224 */ /* 0x040fe400078e0219 */
[----:B------:R-:W-:Y:S01]  /*14b0*/  @!P5 IMAD.MOV R11, RZ, RZ, -R11 ;  /* 0x000000ffff0bd224 */ /* 0x000fe200078e0a0b */
[C---:B------:R-:W-:Y:S01]  /*14c0*/  ISETP.GT.U32.AND P5, PT, R2.reuse, R21, PT ;  /* 0x000000150200720c */ /* 0x040fe20003fa4070 */
[----:B------:R-:W-:Y:S01]  /*14d0*/  @!P6 IMAD.IADD R19, R19, 0x1, -R2 ;  /* 0x000000011313e824 */ /* 0x000fe200078e0a02 */
[----:B------:R-:W-:Y:S01]  /*14e0*/  ISETP.GT.U32.AND P6, PT, R2, R25, PT ;  /* 0x000000190200720c */ /* 0x000fe20003fc4070 */
[----:B------:R-:W-:Y:S02]  /*14f0*/  VIADD R10, R16, 0x54 ;  /* 0x00000054100a7836 */ /* 0x000fe40000000000 */
[----:B------:R-:W-:-:S03]  /*1500*/  IMAD.HI.U32 R4, R6, R23, RZ ;  /* 0x0000001706047227 */ /* 0x000fc600078e00ff */
[----:B------:R-:W-:Y:S01]  /*1510*/  IABS R27, R10 ;  /* 0x0000000a001b7213 */ /* 0x000fe20000000000 */
[----:B------:R-:W-:Y:S02]  /*1520*/  VIADD R18, R16, 0x50 ;  /* 0x0000005010127836 */ /* 0x000fe40000000000 */
[----:B------:R-:W-:Y:S02]  /*1530*/  IMAD.MOV R4, RZ, RZ, -R4 ;  /* 0x000000ffff047224 */ /* 0x000fe400078e0a04 */
[----:B------:R-:W-:Y:S01]  /*1540*/  @!P0 IMAD.IADD R17, R17, 0x1, -R2 ;  /* 0x0000000111118824 */ /* 0x000fe200078e0a02 */
[----:B------:R-:W-:Y:S01]  /*1550*/  ISETP.GE.AND P0, PT, R12, RZ, PT ;  /* 0x000000ff0c00720c */ /* 0x000fe20003f06270 */
[----:B------:R-:W-:Y:S01]  /*1560*/  IMAD R23, R2, R4, R23 ;  /* 0x0000000402177224 */ /* 0x000fe200078e0217 */
[----:B------:R-:W-:Y:S01]  /*1570*/  IABS R29, R18 ;  /* 0x00000012001d7213 */ /* 0x000fe20000000000 */
[----:B------:R-:W-:Y:S02]  /*1580*/  VIADD R12, R16, 0x4c ;  /* 0x0000004c100c7836 */ /* 0x000fe40000000000 */
[----:B------:R-:W-:-:S03]  /*1590*/  IMAD.HI.U32 R4, R6, R27, RZ ;  /* 0x0000001b06047227 */ /* 0x000fc600078e00ff */
[----:B------:R-:W-:Y:S01]  /*15a0*/  IABS R31, R12 ;  /* 0x0000000c001f7213 */ /* 0x000fe20000000000 */
[--C-:B------:R-:W-:Y:S01]  /*15b0*/  @!P5 IMAD.IADD R21, R21, 0x1, -R2.reuse ;  /* 0x000000011515d824 */ /* 0x100fe200078e0a02 */
[----:B------:R-:W-:Y:S01]  /*15c0*/  ISETP.GT.U32.AND P5, PT, R2, R19, PT ;  /* 0x000000130200720c */ /* 0x000fe20003fa4070 */
[----:B------:R-:W-:Y:S02]  /*15d0*/  @!P6 IMAD.IADD R25, R25, 0x1, -R2 ;  /* 0x000000011919e824 */ /* 0x000fe400078e0a02 */
[----:B------:R-:W-:-:S03]  /*15e0*/  IMAD.HI.U32 R8, R6, R29, RZ ;  /* 0x0000001d06087227 */ /* 0x000fc600078e00ff */
[C---:B------:R-:W-:Y:S01]  /*15f0*/  ISETP.GT.U32.AND P6, PT, R2.reuse, R25, PT ;  /* 0x000000190200720c */ /* 0x040fe20003fc4070 */
[----:B------:R-:W-:Y:S02]  /*1600*/  IMAD.MOV R4, RZ, RZ, -R4 ;  /* 0x000000ffff047224 */ /* 0x000fe400078e0a04 */
[----:B------:R-:W-:Y:S02]  /*1610*/  IMAD.MOV R8, RZ, RZ, -R8 ;  /* 0x000000ffff087224 */ /* 0x000fe400078e0a08 */
[----:B------:R-:W-:Y:S02]  /*1620*/  IMAD R27, R2, R4, R27 ;  /* 0x00000004021b7224 */ /* 0x000fe400078e021b */
[----:B------:R-:W-:-:S04]  /*1630*/  IMAD.HI.U32 R4, R6, R31, RZ ;  /* 0x0000001f06047227 */ /* 0x000fc800078e00ff */
[C---:B------:R-:W-:Y:S02]  /*1640*/  IMAD R29, R2.reuse, R8, R29 ;  /* 0x00000008021d7224 */ /* 0x040fe400078e021d */
[----:B------:R-:W-:Y:S02]  /*1650*/  IMAD.MOV R8, RZ, RZ, -R4 ;  /* 0x000000ffff087224 */ /* 0x000fe400078e0a04 */
[--C-:B------:R-:W-:Y:S01]  /*1660*/  @!P5 IMAD.IADD R19, R19, 0x1, -R2.reuse ;  /* 0x000000011313d824 */ /* 0x100fe200078e0a02 */
[C---:B------:R-:W-:Y:S01]  /*1670*/  ISETP.GT.U32.AND P5, PT, R2.reuse, R27, PT ;  /* 0x0000001b0200720c */ /* 0x040fe20003fa4070 */
[----:B------:R-:W-:Y:S02]  /*1680*/  IMAD R31, R2, R8, R31 ;  /* 0x00000008021f7224 */ /* 0x000fe400078e021f */
[----:B------:R-:W-:Y:S02]  /*1690*/  @!P6 IMAD.IADD R25, R25, 0x1, -R2 ;  /* 0x000000011919e824 */ /* 0x000fe400078e0a02 */
[----:B------:R-:W-:Y:S01]  /*16a0*/  IMAD.HI.U32 R8, R6, R35, RZ ;  /* 0x0000002306087227 */ /* 0x000fe200078e00ff */
[----:B------:R-:W-:-:S03]  /*16b0*/  ISETP.GT.U32.AND P6, PT, R2, R31, PT ;  /* 0x0000001f0200720c */ /* 0x000fc60003fc4070 */
[----:B------:R-:W-:Y:S02]  /*16c0*/  IMAD.MOV R8, RZ, RZ, -R8 ;  /* 0x000000ffff087224 */ /* 0x000fe400078e0a08 */
[----:B------:R-:W-:Y:S01]  /*16d0*/  @!P2 IMAD.MOV R13, RZ, RZ, -R13 ;  /* 0x000000ffff0da224 */ /* 0x000fe200078e0a0d */
[----:B------:R-:W-:Y:S01]  /*16e0*/  ISETP.GT.U32.AND P2, PT, R2, R23, PT ;  /* 0x000000170200720c */ /* 0x000fe20003f44070 */
[--C-:B------:R-:W-:Y:S01]  /*16f0*/  @!P5 IMAD.IADD R27, R27, 0x1, -R2.reuse ;  /* 0x000000011b1bd824 */ /* 0x100fe200078e0a02 */
[----:B------:R-:W-:Y:S01]  /*1700*/  ISETP.GE.AND P5, PT, R10, RZ, PT ;  /* 0x000000ff0a00720c */ /* 0x000fe20003fa6270 */
[----:B------:R-:W-:Y:S02]  /*1710*/  IMAD R35, R2, R8, R35 ;  /* 0x0000000802237224 */ /* 0x000fe400078e0223 */
[----:B------:R-:W-:Y:S02]  /*1720*/  VIADD R10, R16, 0x40 ;  /* 0x00000040100a7836 */ /* 0x000fe40000000000 */
[----:B------:R-:W-:Y:S01]  /*1730*/  @!P6 IMAD.IADD R31, R31, 0x1, -R2 ;  /* 0x000000011f1fe824 */ /* 0x000fe200078e0a02 */
[----:B------:R-:W-:Y:S01]  /*1740*/  ISETP.GT.U32.AND P6, PT, R2, R27, PT ;  /* 0x0000001b0200720c */ /* 0x000fe20003fc4070 */
[----:B------:R-:W-:Y:S01]  /*1750*/  IMAD.HI.U32 R4, R6, R33, RZ ;  /* 0x0000002106047227 */ /* 0x000fe200078e00ff */
[----:B------:R-:W-:-:S03]  /*1760*/  IABS R37, R10 ;  /* 0x0000000a00257213 */ /* 0x000fc60000000000 */
[----:B------:R-:W-:Y:S02]  /*1770*/  IMAD.MOV R4, RZ, RZ, -R4 ;  /* 0x000000ffff047224 */ /* 0x000fe400078e0a04 */
[----:B------:R-:W-:Y:S01]  /*1780*/  @!P2 IMAD.IADD R23, R23, 0x1, -R2 ;  /* 0x000000011717a824 */ /* 0x000fe200078e0a02 */
[C---:B------:R-:W-:Y:S01]  /*1790*/  ISETP.GT.U32.AND P2, PT, R2.reuse, R21, PT ;  /* 0x000000150200720c */ /* 0x040fe20003f44070 */
[----:B------:R-:W-:Y:S02]  /*17a0*/  IMAD R33, R2, R4, R33 ;  /* 0x0000000402217224 */ /* 0x000fe400078e0221 */
[----:B------:R-:W-:-:S04]  /*17b0*/  IMAD.HI.U32 R4, R6, R37, RZ ;  /* 0x0000002506047227 */ /* 0x000fc800078e00ff */
[----:B------:R-:W-:Y:S01]  /*17c0*/  @!P6 IMAD.IADD R27, R27, 0x1, -R2 ;  /* 0x000000011b1be824 */ /* 0x000fe200078e0a02 */
[C---:B------:R-:W-:Y:S01]  /*17d0*/  ISETP.GT.U32.AND P6, PT, R2.reuse, R35, PT ;  /* 0x000000230200720c */ /* 0x040fe20003fc4070 */
[----:B------:R-:W-:Y:S02]  /*17e0*/  IMAD.MOV R4, RZ, RZ, -R4 ;  /* 0x000000ffff047224 */ /* 0x000fe400078e0a04 */
[----:B------:R-:W-:Y:S01]  /*17f0*/  @!P4 IMAD.MOV R17, RZ, RZ, -R17 ;  /* 0x000000ffff11c224 */ /* 0x000fe200078e0a11 */
[C---:B------:R-:W-:Y:S01]  /*1800*/  ISETP.GT.U32.AND P4, PT, R2.reuse, R23, PT ;  /* 0x000000170200720c */ /* 0x040fe20003f84070 */
[C---:B------:R-:W-:Y:S02]  /*1810*/  IMAD R37, R2.reuse, R4, R37 ;  /* 0x0000000402257224 */ /* 0x040fe400078e0225 */
[----:B------:R-:W-:Y:S01]  /*1820*/  @!P2 IMAD.IADD R21, R21, 0x1, -R2 ;  /* 0x000000011515a824 */ /* 0x000fe200078e0a02 */
[----:B------:R-:W-:Y:S01]  /*1830*/  ISETP.GT.U32.AND P2, PT, R2, R29, PT ;  /* 0x0000001d0200720c */ /* 0x000fe20003f44070 */
[----:B------:R-:W-:-:S02]  /*1840*/  @!P3 IMAD.MOV R19, RZ, RZ, -R19 ;  /* 0x000000ffff13b224 */ /* 0x000fc400078e0a13 */
[----:B------:R-:W-:Y:S01]  /*1850*/  @!P1 IMAD.MOV R21, RZ, RZ, -R21 ;  /* 0x000000ffff159224 */ /* 0x000fe200078e0a15 */
[C---:B------:R-:W-:Y:S01]  /*1860*/  ISETP.GT.U32.AND P1, PT, R2.reuse, R31, PT ;  /* 0x0000001f0200720c */ /* 0x040fe20003f24070 */
[--C-:B------:R-:W-:Y:S02]  /*1870*/  @!P6 IMAD.IADD R35, R35, 0x1, -R2.reuse ;  /* 0x000000012323e824 */ /* 0x100fe400078e0a02 */
[----:B------:R-:W-:Y:S02]  /*1880*/  @!P5 IMAD.MOV R27, RZ, RZ, -R27 ;  /* 0x000000ffff1bd224 */ /* 0x000fe400078e0a1b */
[----:B------:R-:W-:Y:S01]  /*1890*/  @!P4 IMAD.IADD R23, R23, 0x1, -R2 ;  /* 0x000000011717c824 */ /* 0x000fe200078e0a02 */
[----:B------:R-:W-:Y:S01]  /*18a0*/  ISETP.GT.U32.AND P6, PT, R2, R35, PT ;  /* 0x000000230200720c */ /* 0x000fe20003fc4070 */
[----:B------:R-:W-:Y:S01]  /*18b0*/  VIADD R4, R16, 0x38 ;  /* 0x0000003810047836 */ /* 0x000fe20000000000 */
[----:B------:R-:W-:Y:S01]  /*18c0*/  ISETP.GE.AND P4, PT, R14, RZ, PT ;  /* 0x000000ff0e00720c */ /* 0x000fe20003f86270 */
[----:B------:R-:W-:-:S02]  /*18d0*/  VIADD R14, R16, 0x3c ;  /* 0x0000003c100e7836 */ /* 0x000fc40000000000 */
[----:B------:R-:W-:Y:S01]  /*18e0*/  @!P0 IMAD.MOV R23, RZ, RZ, -R23 ;  /* 0x000000ffff178224 */ /* 0x000fe200078e0a17 */
[----:B------:R-:W-:Y:S01]  /*18f0*/  ISETP.GT.U32.AND P0, PT, R2, R33, PT ;  /* 0x000000210200720c */ /* 0x000fe20003f04070 */
[--C-:B------:R-:W-:Y:S01]  /*1900*/  @!P2 IMAD.IADD R29, R29, 0x1, -R2.reuse ;  /* 0x000000011d1da824 */ /* 0x100fe200078e0a02 */
[----:B------:R-:W-:Y:S01]  /*1910*/  IABS R39, R14 ;  /* 0x0000000e00277213 */ /* 0x000fe20000000000 */
[--C-:B------:R-:W-:Y:S01]  /*1920*/  @!P1 IMAD.IADD R31, R31, 0x1, -R2.reuse ;  /* 0x000000011f1f9824 */ /* 0x100fe200078e0a02 */
[----:B------:R-:W-:Y:S01]  /*1930*/  ISETP.GE.AND P2, PT, R18, RZ, PT ;  /* 0x000000ff1200720c */ /* 0x000fe20003f46270 */
[----:B------:R-:W-:Y:S01]  /*1940*/  VIADD R18, R16, 0x28 ;  /* 0x0000002810127836 */ /* 0x000fe20000000000 */
[C---:B------:R-:W-:Y:S01]  /*1950*/  ISETP.GT.U32.AND P3, PT, R2.reuse, R29, PT ;  /* 0x0000001d0200720c */ /* 0x040fe20003f64070 */
[----:B------:R-:W-:Y:S01]  /*1960*/  @!P6 IMAD.IADD R35, R35, 0x1, -R2 ;  /* 0x000000012323e824 */ /* 0x000fe200078e0a02 */
[----:B------:R-:W-:Y:S01]  /*1970*/  ISETP.GT.U32.AND P6, PT, R2, R37, PT ;  /* 0x000000250200720c */ /* 0x000fe20003fc4070 */
[----:B------:R-:W-:Y:S01]  /*1980*/  IMAD.HI.U32 R8, R6, R39, RZ ;  /* 0x0000002706087227 */ /* 0x000fe200078e00ff */
[----:B------:R-:W-:-:S02]  /*1990*/  IABS R41, R4 ;  /* 0x0000000400297213 */ /* 0x000fc40000000000 */
[----:B------:R-:W-:Y:S01]  /*19a0*/  ISETP.GE.AND P1, PT, R22, RZ, PT ;  /* 0x000000ff1600720c */ /* 0x000fe20003f26270 */
[----:B------:R-:W-:Y:S01]  /*19b0*/  IMAD.MOV R8, RZ, RZ, -R8 ;  /* 0x000000ffff087224 */ /* 0x000fe200078e0a08 */
[----:B------:R-:W-:Y:S01]  /*19c0*/  IABS R49, R18 ;  /* 0x0000001200317213 */ /* 0x000fe20000000000 */
[--C-:B------:R-:W-:Y:S01]  /*19d0*/  @!P0 IMAD.IADD R33, R33, 0x1, -R2.reuse ;  /* 0x0000000121218824 */ /* 0x100fe200078e0a02 */
[----:B------:R-:W-:Y:S01]  /*19e0*/  ISETP.GE.AND P0, PT, R10, RZ, PT ;  /* 0x000000ff0a00720c */ /* 0x000fe20003f06270 */
[C---:B------:R-:W-:Y:S02]  /*19f0*/  IMAD R39, R2.reuse, R8, R39 ;  /* 0x0000000802277224 */ /* 0x040fe400078e0227 */
[----:B------:R-:W-:Y:S01]  /*1a00*/  @!P4 IMAD.MOV R25, RZ, RZ, -R25 ;  /* 0x000000ffff19c224 */ /* 0x000fe200078e0a19 */
[----:B------:R-:W-:Y:S01]  /*1a10*/  ISETP.GT.U32.AND P5, PT, R2, R33, PT ;  /* 0x000000210200720c */ /* 0x000fe20003fa4070 */
[----:B------:R-:W-:Y:S01]  /*1a20*/  @!P6 IMAD.IADD R37, R37, 0x1, -R2 ;  /* 0x000000012525e824 */ /* 0x000fe200078e0a02 */
[----:B------:R-:W-:Y:S01]  /*1a30*/  ISETP.GE.AND P4, PT, R12, RZ, PT ;  /* 0x000000ff0c00720c */ /* 0x000fe20003f86270 */
[----:B------:R-:W-:-:S02]  /*1a40*/  VIADD R8, R16, 0x34 ;  /* 0x0000003410087836 */ /* 0x000fc40000000000 */
[--C-:B------:R-:W-:Y:S01]  /*1a50*/  @!P3 IMAD.IADD R29, R29, 0x1, -R2.reuse ;  /* 0x000000011d1db824 */ /* 0x100fe200078e0a02 */
[----:B------:R-:W-:Y:S01]  /*1a60*/  ISETP.GT.U32.AND P6, PT, R2, R37, PT ;  /* 0x000000250200720c */ /* 0x000fe20003fc4070 */
[----:B------:R-:W-:Y:S01]  /*1a70*/  VIADD R10, R16, 0x30 ;  /* 0x00000030100a7836 */ /* 0x000fe20000000000 */
[----:B------:R-:W-:Y:S01]  /*1a80*/  ISETP.GE.AND P3, PT, R20, RZ, PT ;  /* 0x000000ff1400720c */ /* 0x000fe20003f66270 */
[----:B------:R-:W-:Y:S01]  /*1a90*/  @!P2 IMAD.MOV R29, RZ, RZ, -R29 ;  /* 0x000000ffff1da224 */ /* 0x000fe200078e0a1d */
[----:B------:R-:W-:Y:S01]  /*1aa0*/  IABS R43, R8 ;  /* 0x00000008002b7213 */ /* 0x000fe20000000000 */
[----:B------:R-:W-:Y:S01]  /*1ab0*/  VIADD R12, R16, 0x2c ;  /* 0x0000002c100c7836 */ /* 0x000fe20000000000 */
[----:B------:R-:W-:Y:S01]  /*1ac0*/  ISETP.GE.AND P2, PT, R14, RZ, PT ;  /* 0x000000ff0e00720c */ /* 0x000fe20003f46270 */
[----:B------:R-:W-:Y:S01]  /*1ad0*/  @!P5 IMAD.IADD R33, R33, 0x1, -R2 ;  /* 0x000000012121d824 */ /* 0x000fe200078e0a02 */
[----:B------:R-:W-:Y:S01]  /*1ae0*/  ISETP.GE.AND P5, PT, R8, RZ, PT ;  /* 0x000000ff0800720c */ /* 0x000fe20003fa6270 */
[----:B------:R-:W-:Y:S01]  /*1af0*/  @!P4 IMAD.MOV R31, RZ, RZ, -R31 ;  /* 0x000000ffff1fc224 */ /* 0x000fe200078e0a1f */
[----:B------:R-:W-:Y:S01]  /*1b00*/  ISETP.GE.AND P4, PT, R4, RZ, PT ;  /* 0x000000ff0400720c */ /* 0x000fe20003f86270 */
[----:B------:R-:W-:Y:S01]  /*1b10*/  IMAD.HI.U32 R8, R6, R43, RZ ;  /* 0x0000002b06087227 */ /* 0x000fe200078e00ff */
[----:B------:R-:W-:-:S02]  /*1b20*/  IABS R45, R10 ;  /* 0x0000000a002d7213 */ /* 0x000fc40000000000 */
[----:B------:R-:W-:Y:S01]  /*1b30*/  IABS R47, R12 ;  /* 0x0000000c002f7213 */ /* 0x000fe20000000000 */
[----:B------:R-:W-:Y:S01]  /*1b40*/  @!P6 IMAD.IADD R37, R37, 0x1, -R2 ;  /* 0x000000012525e824 */ /* 0x000fe200078e0a02 */
[----:B------:R-:W-:Y:S01]  /*1b50*/  ISETP.GT.U32.AND P6, PT, R2, R39, PT ;  /* 0x000000270200720c */ /* 0x000fe20003fc4070 */
[----:B------:R-:W-:-:S04]  /*1b60*/  IMAD.HI.U32 R4, R6, R41, RZ ;  /* 0x0000002906047227 */ /* 0x000fc800078e00ff */
[----:B------:R-:W-:Y:S02]  /*1b70*/  IMAD.MOV R8, RZ, RZ, -R8 ;  /* 0x000000ffff087224 */ /* 0x000fe400078e0a08 */
[----:B------:R-:W-:Y:S02]  /*1b80*/  IMAD.MOV R14, RZ, RZ, -R4 ;  /* 0x000000ffff0e7224 */ /* 0x000fe400078e0a04 */
[----:B------:R-:W-:Y:S01]  /*1b90*/  @!P3 IMAD.MOV R33, RZ, RZ, -R33 ;  /* 0x000000ffff21b224 */ /* 0x000fe200078e0a21 */
[----:B------:R-:W-:Y:S01]  /*1ba0*/  ISETP.GE.AND P3, PT, R10, RZ, PT ;  /* 0x000000ff0a00720c */ /* 0x000fe20003f66270 */
[----:B------:R-:W-:Y:S02]  /*1bb0*/  IMAD R43, R2, R8, R43 ;  /* 0x00000008022b7224 */ /* 0x000fe400078e022b */
[----:B------:R-:W-:Y:S02]  /*1bc0*/  @!P6 IMAD.IADD R39, R39, 0x1, -R2 ;  /* 0x000000012727e824 */ /* 0x000fe400078e0a02 */
[----:B------:R-:W-:-:S03]  /*1bd0*/  IMAD.HI.U32 R10, R6, R45, RZ ;  /* 0x0000002d060a7227 */ /* 0x000fc600078e00ff */
[C---:B------:R-:W-:Y:S01]  /*1be0*/  ISETP.GT.U32.AND P6, PT, R2.reuse, R39, PT ;  /* 0x000000270200720c */ /* 0x040fe20003fc4070 */
[----:B------:R-:W-:Y:S02]  /*1bf0*/  IMAD R41, R2, R14, R41 ;  /* 0x0000000e02297224 */ /* 0x000fe400078e0229 */
[----:B------:R-:W-:Y:S01]  /*1c00*/  @!P1 IMAD.MOV R35, RZ, RZ, -R35 ;  /* 0x000000ffff239224 */ /* 0x000fe200078e0a23 */
[----:B------:R-:W-:Y:S01]  /*1c10*/  ISETP.GE.AND P1, PT, R12, RZ, PT ;  /* 0x000000ff0c00720c */ /* 0x000fe20003f26270 */
[----:B------:R-:W-:-:S04]  /*1c20*/  IMAD.HI.U32 R12, R6, R47, RZ ;  /* 0x0000002f060c7227 */ /* 0x000fc800078e00ff */
[----:B------:R-:W-:Y:S02]  /*1c30*/  IMAD.MOV R10, RZ, RZ, -R10 ;  /* 0x000000ffff0a7224 */ /* 0x000fe400078e0a0a */
[----:B------:R-:W-:Y:S01]  /*1c40*/  @!P0 IMAD.MOV R37, RZ, RZ, -R37 ;  /* 0x000000ffff258224 */ /* 0x000fe200078e0a25 */
[C---:B------:R-:W-:Y:S01]  /*1c50*/  ISETP.GT.U32.AND P0, PT, R2.reuse, R41, PT ;  /* 0x000000290200720c */ /* 0x040fe20003f04070 */
[----:B------:R-:W-:Y:S01]  /*1c60*/  @!P6 IMAD.IADD R39, R39, 0x1, -R2 ;  /* 0x000000012727e824 */ /* 0x000fe200078e0a02 */
[C---:B------:R-:W-:Y:S01]  /*1c70*/  ISETP.GT.U32.AND P6, PT, R2.reuse, R43, PT ;  /* 0x0000002b0200720c */ /* 0x040fe20003fc4070 */
[----:B------:R-:W-:Y:S02]  /*1c80*/  IMAD.MOV R12, RZ, RZ, -R12 ;  /* 0x000000ffff0c7224 */ /* 0x000fe400078e0a0c */
[C---:B------:R-:W-:Y:S02]  /*1c90*/  IMAD R45, R2.reuse, R10, R45 ;  /* 0x0000000a022d7224 */ /* 0x040fe400078e022d */
[----:B------:R-:W-:-:S02]  /*1ca0*/  IMAD R47, R2, R12, R47 ;  /* 0x0000000c022f7224 */ /* 0x000fc400078e022f */
[----:B------:R-:W-:Y:S01]  /*1cb0*/  @!P2 IMAD.MOV R39, RZ, RZ, -R39 ;  /* 0x000000ffff27a224 */ /* 0x000fe200078e0a27 */
[----:B------:R-:W-:Y:S01]  /*1cc0*/  ISETP.GT.U32.AND P2, PT, R2, R45, PT ;  /* 0x0000002d0200720c */ /* 0x000fe20003f44070 */
[----:B------:R-:W-:Y:S02]  /*1cd0*/  VIADD R14, R16, 0x24 ;  /* 0x00000024100e7836 */ /* 0x000fe40000000000 */
[--C-:B------:R-:W-:Y:S02]  /*1ce0*/  @!P0 IMAD.IADD R41, R41, 0x1, -R2.reuse ;  /* 0x0000000129298824 */ /* 0x100fe400078e0a02 */
[----:B------:R-:W-:Y:S01]  /*1cf0*/  @!P6 IMAD.IADD R43, R43, 0x1, -R2 ;  /* 0x000000012b2be824 */ /* 0x000fe200078e0a02 */
[----:B------:R-:W-:Y:S01]  /*1d00*/  ISETP.GT.U32.AND P6, PT, R2, R47, PT ;  /* 0x0000002f0200720c */ /* 0x000fe20003fc4070 */
[----:B------:R-:W-:Y:S01]  /*1d10*/  IMAD.HI.U32 R4, R6, R49, RZ ;  /* 0x0000003106047227 */ /* 0x000fe200078e00ff */
[----:B------:R-:W-:Y:S02]  /*1d20*/  ISETP.GT.U32.AND P0, PT, R2, R41, PT ;  /* 0x000000290200720c */ /* 0x000fe40003f04070 */
[----:B------:R-:W-:Y:S01]  /*1d30*/  IABS R51, R14 ;  /* 0x0000000e00337213 */ /* 0x000fe20000000000 */
[----:B------:R-:W-:-:S02]  /*1d40*/  IMAD.MOV R4, RZ, RZ, -R4 ;  /* 0x000000ffff047224 */ /* 0x000fc400078e0a04 */
[--C-:B------:R-:W-:Y:S01]  /*1d50*/  @!P2 IMAD.IADD R45, R45, 0x1, -R2.reuse ;  /* 0x000000012d2da824 */ /* 0x100fe200078e0a02 */
[C---:B------:R-:W-:Y:S01]  /*1d60*/  ISETP.GT.U32.AND P2, PT, R2.reuse, R43, PT ;  /* 0x0000002b0200720c */ /* 0x040fe20003f44070 */
[----:B------:R-:W-:Y:S02]  /*1d70*/  IMAD R49, R2, R4, R49 ;  /* 0x0000000402317224 */ /* 0x000fe400078e0231 */
[----:B------:R-:W-:Y:S02]  /*1d80*/  VIADD R20, R16, 0x20 ;  /* 0x0000002010147836 */ /* 0x000fe40000000000 */
[----:B------:R-:W-:Y:S01]  /*1d90*/  @!P6 IMAD.IADD R47, R47, 0x1, -R2 ;  /* 0x000000012f2fe824 */ /* 0x000fe200078e0a02 */
[----:B------:R-:W-:Y:S01]  /*1da0*/  ISETP.GT.U32.AND P6, PT, R2, R45, PT ;  /* 0x0000002d0200720c */ /* 0x000fe20003fc4070 */
[----:B------:R-:W-:Y:S01]  /*1db0*/  VIADD R22, R16, 0x1c ;  /* 0x0000001c10167836 */ /* 0x000fe20000000000 */
[----:B------:R-:W-:Y:S01]  /*1dc0*/  IABS R53, R20 ;  /* 0x0000001400357213 */ /* 0x000fe20000000000 */
[----:B------:R-:W-:-:S03]  /*1dd0*/  IMAD.HI.U32 R4, R6, R51, RZ ;  /* 0x0000003306047227 */ /* 0x000fc600078e00ff */
[----:B------:R-:W-:Y:S01]  /*1de0*/  IABS R55, R22 ;  /* 0x0000001600377213 */ /* 0x000fe20000000000 */
[----:B------:R-:W-:Y:S02]  /*1df0*/  IMAD.MOV R4, RZ, RZ, -R4 ;  /* 0x000000ffff047224 */ /* 0x000fe400078e0a04 */
[--C-:B------:R-:W-:Y:S01]  /*1e00*/  @!P0 IMAD.IADD R41, R41, 0x1, -R2.reuse ;  /* 0x0000000129298824 */ /* 0x100fe200078e0a02 */
[----:B------:R-:W-:Y:S01]  /*1e10*/  ISETP.GE.AND P0, PT, R16, RZ, PT ;  /* 0x000000ff1000720c */ /* 0x000fe20003f06270 */
[C---:B------:R-:W-:Y:S02]  /*1e20*/  IMAD R51, R2.reuse, R4, R51 ;  /* 0x0000000402337224 */ /* 0x040fe400078e0233 */
[----:B------:R-:W-:Y:S01]  /*1e30*/  @!P4 IMAD.MOV R41, RZ, RZ, -R41 ;  /* 0x000000ffff29c224 */ /* 0x000fe200078e0a29 */
[C---:B------:R-:W-:Y:S01]  /*1e40*/  ISETP.GT.U32.AND P4, PT, R2.reuse, R47, PT ;  /* 0x0000002f0200720c */ /* 0x040fe20003f84070 */
[----:B------:R-:W-:Y:S01]  /*1e50*/  @!P2 IMAD.IADD R43, R43, 0x1, -R2 ;  /* 0x000000012b2ba824 */ /* 0x000fe200078e0a02 */
[----:B------:R-:W-:Y:S01]  /*1e60*/  ISETP.GT.U32.AND P2, PT, R2, R49, PT ;  /* 0x000000310200720c */ /* 0x000fe20003f44070 */
[----:B------:R-:W-:-:S04]  /*1e70*/  IMAD.HI.U32 R4, R6, R53, RZ ;  /* 0x0000003506047227 */ /* 0x000fc800078e00ff */
[----:B------:R-:W-:-:S04]  /*1e80*/  IMAD.HI.U32 R8, R6, R55, RZ ;  /* 0x0000003706087227 */ /* 0x000fc800078e00ff */
[----:B------:R-:W-:Y:S01]  /*1e90*/  @!P6 IMAD.IADD R45, R45, 0x1, -R2 ;  /* 0x000000012d2de824 */ /* 0x000fe200078e0a02 */
[----:B------:R-:W-:Y:S01]  /*1ea0*/  ISETP.GT.U32.AND P6, PT, R2, R51, PT ;  /* 0x000000330200720c */ /* 0x000fe20003fc4070 */
[----:B------:R-:W-:-:S04]  /*1eb0*/  IMAD.HI.U32 R10, R6, R57, RZ ;  /* 0x00000039060a7227 */ /* 0x000fc800078e00ff */
[----:B------:R-:W-:Y:S02]  /*1ec0*/  IMAD.MOV R4, RZ, RZ, -R4 ;  /* 0x000000ffff047224 */ /* 0x000fe400078e0a04 */
[----:B------:R-:W-:Y:S02]  /*1ed0*/  IMAD.MOV R8, RZ, RZ, -R8 ;  /* 0x000000ffff087224 */ /* 0x000fe400078e0a08 */
[C---:B------:R-:W-:Y:S02]  /*1ee0*/  IMAD R53, R2.reuse, R4, R53 ;  /* 0x0000000402357224 */ /* 0x040fe400078e0235 */
[----:B------:R-:W-:Y:S02]  /*1ef0*/  IMAD.MOV R10, RZ, RZ, -R10 ;  /* 0x000000ffff0a7224 */ /* 0x000fe400078e0a0a */
[C---:B------:R-:W-:Y:S02]  /*1f00*/  IMAD R55, R2.reuse, R8, R55 ;  /* 0x0000000802377224 */ /* 0x040fe400078e0237 */
[----:B------:R-:W-:-:S02]  /*1f10*/  IMAD R57, R2, R10, R57 ;  /* 0x0000000a02397224 */ /* 0x000fc400078e0239 */
[--C-:B------:R-:W-:Y:S01]  /*1f20*/  @!P4 IMAD.IADD R47, R47, 0x1, -R2.reuse ;  /* 0x000000012f2fc824 */ /* 0x100fe200078e0a02 */
[C---:B------:R-:W-:Y:S01]  /*1f30*/  ISETP.GT.U32.AND P4, PT, R2.reuse, R53, PT ;  /* 0x000000350200720c */ /* 0x040fe20003f84070 */
[----:B------:R-:W-:Y:S01]  /*1f40*/  @!P2 IMAD.IADD R49, R49, 0x1, -R2 ;  /* 0x000000013131a824 */ /* 0x000fe200078e0a02 */
[----:B------:R-:W-:Y:S01]  /*1f50*/  ISETP.GT.U32.AND P2, PT, R2, R55, PT ;  /* 0x000000370200720c */ /* 0x000fe20003f44070 */
[----:B------:R-:W-:-:S04]  /*1f60*/  IMAD.HI.U32 R12, R6, R59, RZ ;  /* 0x0000003b060c7227 */ /* 0x000fc800078e00ff */
[----:B------:R-:W-:Y:S01]  /*1f70*/  @!P6 IMAD.IADD R51, R51, 0x1, -R2 ;  /* 0x000000013333e824 */ /* 0x000fe200078e0a02 */
[C---:B------:R-:W-:Y:S01]  /*1f80*/  ISETP.GT.U32.AND P6, PT, R2.reuse, R57, PT ;  /* 0x000000390200720c */ /* 0x040fe20003fc4070 */
[----:B------:R-:W-:Y:S02]  /*1f90*/  IMAD.MOV R12, RZ, RZ, -R12 ;  /* 0x000000ffff0c7224 */ /* 0x000fe400078e0a0c */
[----:B------:R-:W-:Y:S02]  /*1fa0*/  @!P3 IMAD.MOV R45, RZ, RZ, -R45 ;  /* 0x000000ffff2db224 */ /* 0x000fe400078e0a2d */
[C---:B------:R-:W-:Y:S02]  /*1fb0*/  IMAD R59, R2.reuse, R12, R59 ;  /* 0x0000000c023b7224 */ /* 0x040fe400078e023b */
[--C-:B------:R-:W-:Y:S02]  /*1fc0*/  @!P4 IMAD.IADD R53, R53, 0x1, -R2.reuse ;  /* 0x000000013535c824 */ /* 0x100fe400078e0a02 */
[----:B------:R-:W-:Y:S01]  /*1fd0*/  @!P2 IMAD.IADD R55, R55, 0x1, -R2 ;  /* 0x000000013737a824 */ /* 0x000fe200078e0a02 */
[----:B------:R-:W-:Y:S01]  /*1fe0*/  ISETP.GT.U32.AND P4, PT, R2, R59, PT ;  /* 0x0000003b0200720c */ /* 0x000fe20003f84070 */
[----:B------:R-:W-:Y:S01]  /*1ff0*/  IMAD.HI.U32 R4, R6, R61, RZ ;  /* 0x0000003d06047227 */ /* 0x000fe200078e00ff */
[----:B------:R-:W-:-:S02]  /*2000*/  ISETP.GT.U32.AND P2, PT, R2, R49, PT ;  /* 0x000000310200720c */ /* 0x000fc40003f44070 */
[C---:B------:R-:W-:Y:S01]  /*2010*/  ISETP.GT.U32.AND P3, PT, R2.reuse, R53, PT ;  /* 0x000000350200720c */ /* 0x040fe20003f64070 */
[----:B------:R-:W-:Y:S01]  /*2020*/  @!P6 IMAD.IADD R57, R57, 0x1, -R2 ;  /* 0x000000013939e824 */ /* 0x000fe200078e0a02 */
[----:B------:R-:W-:Y:S01]  /*2030*/  ISETP.GT.U32.AND P6, PT, R2, R55, PT ;  /* 0x000000370200720c */ /* 0x000fe20003fc4070 */
[----:B------:R-:W-:-:S04]  /*2040*/  IMAD.HI.U32 R8, R6, R63, RZ ;  /* 0x0000003f06087227 */ /* 0x000fc800078e00ff */
[----:B------:R-:W-:-:S04]  /*2050*/  IMAD.HI.U32 R10, R6, R65, RZ ;  /* 0x00000041060a7227 */ /* 0x000fc800078e00ff */
[----:B------:R-:W-:-:S04]  /*2060*/  IMAD.HI.U32 R12, R6, R67, RZ ;  /* 0x00000043060c7227 */ /* 0x000fc800078e00ff */
[----:B------:R-:W-:-:S04]  /*2070*/  IMAD.HI.U32 R6, R6, R69, RZ ;  /* 0x0000004506067227 */ /* 0x000fc800078e00ff */
[----:B------:R-:W-:Y:S02]  /*2080*/  IMAD.MOV R4, RZ, RZ, -R4 ;  /* 0x000000ffff047224 */ /* 0x000fe400078e0a04 */
[----:B------:R-:W-:Y:S02]  /*2090*/  IMAD.MOV R10, RZ, RZ, -R10 ;  /* 0x000000ffff0a7224 */ /* 0x000fe400078e0a0a */
[----:B------:R-:W-:Y:S02]  /*20a0*/  IMAD.MOV R6, RZ, RZ, -R6 ;  /* 0x000000ffff067224 */ /* 0x000fe400078e0a06 */
[C---:B------:R-:W-:Y:S01]  /*20b0*/  IMAD R61, R2.reuse, R4, R61 ;  /* 0x00000004023d7224 */ /* 0x040fe200078e023d */
[----:B------:R-:W-:Y:S01]  /*20c0*/  SHF.R.S32.HI R4, RZ, 0x1f, R5 ;  /* 0x0000001fff047819 */ /* 0x000fe20000011405 */
[C---:B------:R-:W-:Y:S02]  /*20d0*/  IMAD R65, R2.reuse, R10, R65 ;  /* 0x0000000a02417224 */ /* 0x040fe400078e0241 */
[----:B------:R-:W-:Y:S01]  /*20e0*/  @!P5 IMAD.MOV R43, RZ, RZ, -R43 ;  /* 0x000000ffff2bd224 */ /* 0x000fe200078e0a2b */
[C---:B------:R-:W-:Y:S01]  /*20f0*/  ISETP.GT.U32.AND P5, PT, R2.reuse, R51, PT ;  /* 0x000000330200720c */ /* 0x040fe20003fa4070 */
[--C-:B------:R-:W-:Y:S01]  /*2100*/  @!P4 IMAD.IADD R59, R59, 0x1, -R2.reuse ;  /* 0x000000013b3bc824 */ /* 0x100fe200078e0a02 */
[C---:B------:R-:W-:Y:S01]  /*2110*/  ISETP.GT.U32.AND P4, PT, R2.reuse, R57, PT ;  /* 0x000000390200720c */ /* 0x040fe20003f84070 */
[----:B------:R-:W-:Y:S01]  /*2120*/  IMAD R69, R2, R6, R69 ;  /* 0x0000000602457224 */ /* 0x000fe200078e0245 */
[----:B------:R-:W-:Y:S01]  /*2130*/  LEA.HI R5, R4, R5, RZ, 0x5 ;  /* 0x0000000504057211 */ /* 0x000fe200078f28ff */
[----:B------:R-:W-:Y:S01]  /*2140*/  @!P1 IMAD.MOV R47, RZ, RZ, -R47 ;  /* 0x000000ffff2f9224 */ /* 0x000fe200078e0a2f */
[C---:B------:R-:W-:Y:S01]  /*2150*/  ISETP.GT.U32.AND P1, PT, R2.reuse, R59, PT ;  /* 0x0000003b0200720c */ /* 0x040fe20003f24070 */
[--C-:B------:R-:W-:Y:S01]  /*2160*/  @!P2 IMAD.IADD R49, R49, 0x1, -R2.reuse ;  /* 0x000000013131a824 */ /* 0x100fe200078e0a02 */
[C---:B------:R-:W-:Y:S01]  /*2170*/  ISETP.GT.U32.AND P2, PT, R2.reuse, R61, PT ;  /* 0x0000003d0200720c */ /* 0x040fe20003f44070 */
[--C-:B------:R-:W-:Y:S01]  /*2180*/  @!P3 IMAD.IADD R53, R53, 0x1, -R2.reuse ;  /* 0x000000013535b824 */ /* 0x100fe200078e0a02 */
[C---:B------:R-:W-:Y:S01]  /*2190*/  ISETP.GT.U32.AND P3, PT, R2.reuse, R69, PT ;  /* 0x000000450200720c */ /* 0x040fe20003f64070 */
[----:B------:R-:W-:Y:S01]  /*21a0*/  @!P6 IMAD.IADD R55, R55, 0x1, -R2 ;  /* 0x000000013737e824 */ /* 0x000fe200078e0a02 */
[C---:B------:R-:W-:Y:S01]  /*21b0*/  ISETP.GT.U32.AND P6, PT, R2.reuse, R65, PT ;  /* 0x000000410200720c */ /* 0x040fe20003fc4070 */
[----:B------:R-:W-:Y:S01]  /*21c0*/  IMAD.MOV R8, RZ, RZ, -R8 ;  /* 0x000000ffff087224 */ /* 0x000fe200078e0a08 */
[----:B------:R-:W-:Y:S01]  /*21d0*/  SHF.R.S32.HI R4, RZ, 0x2, R160 ;  /* 0x00000002ff047819 */ /* 0x000fe200000114a0 */
[----:B------:R-:W-:Y:S01]  /*21e0*/  IMAD.MOV R12, RZ, RZ, -R12 ;  /* 0x000000ffff0c7224 */ /* 0x000fe200078e0a0c */
[----:B------:R-:W-:Y:S01]  /*21f0*/  SHF.R.S32.HI R5, RZ, 0x5, R5 ;  /* 0x00000005ff057819 */ /* 0x000fe20000011405 */
[----:B------:R-:W-:Y:S01]  /*2200*/  IMAD R63, R2, R8, R63 ;  /* 0x00000008023f7224 */ /* 0x000fe200078e023f */
[----:B------:R-:W-:Y:S01]  /*2210*/  SGXT R4, R4, 0x1 ;  /* 0x000000010404781a */ /* 0x000fe20000000200 */
[----:B------:R-:W-:-:S02]  /*2220*/  IMAD R67, R2, R12, R67 ;  /* 0x0000000c02437224 */ /* 0x000fc400078e0243 */
[--C-:B------:R-:W-:Y:S01]  /*2230*/  @!P5 IMAD.IADD R51, R51, 0x1, -R2.reuse ;  /* 0x000000013333d824 */ /* 0x100fe200078e0a02 */
[C---:B------:R-:W-:Y:S01]  /*2240*/  ISETP.GT.U32.AND P5, PT, R2.reuse, R63, PT ;  /* 0x0000003f0200720c */ /* 0x040fe20003fa4070 */
[--C-:B------:R-:W-:Y:S01]  /*2250*/  @!P4 IMAD.IADD R57, R57, 0x1, -R2.reuse ;  /* 0x000000013939c824 */ /* 0x100fe200078e0a02 */
[----:B------:R-:W-:Y:S01]  /*2260*/  ISETP.GT.U32.AND P4, PT, R2, R67, PT ;  /* 0x000000430200720c */ /* 0x000fe20003f84070 */
[--C-:B------:R-:W-:Y:S01]  /*2270*/  @!P1 IMAD.IADD R59, R59, 0x1, -R2.reuse ;  /* 0x000000013b3b9824 */ /* 0x100fe200078e0a02 */
[----:B------:R-:W-:Y:S01]  /*2280*/  ISETP.GE.AND P1, PT, R18, RZ, PT ;  /* 0x000000ff1200720c */ /* 0x000fe20003f26270 */
[--C-:B------:R-:W-:Y:S01]  /*2290*/  @!P2 IMAD.IADD R61, R61, 0x1, -R2.reuse ;  /* 0x000000013d3da824 */ /* 0x100fe200078e0a02 */
[----:B------:R-:W-:Y:S01]  /*22a0*/  ISETP.GE.AND P2, PT, R14, RZ, PT ;  /* 0x000000ff0e00720c */ /* 0x000fe20003f46270 */
[--C-:B------:R-:W-:Y:S01]  /*22b0*/  @!P3 IMAD.IADD R69, R69, 0x1, -R2.reuse ;  /* 0x000000014545b824 */ /* 0x100fe200078e0a02 */
[----:B------:R-:W-:Y:S01]  /*22c0*/  ISETP.GE.AND P3, PT, R22, RZ, PT ;  /* 0x000000ff1600720c */ /* 0x000fe20003f66270 */
[--C-:B------:R-:W-:Y:S01]  /*22d0*/  @!P6 IMAD.IADD R65, R65, 0x1, -R2.reuse ;  /* 0x000000014141e824 */ /* 0x100fe200078e0a02 */
[----:B------:R-:W-:Y:S01]  /*22e0*/  ISETP.GE.AND P6, PT, R24, RZ, PT ;  /* 0x000000ff1800720c */ /* 0x000fe20003fc6270 */
[----:B------:R-:W-:Y:S01]  /*22f0*/  IMAD R0, R0, UR5, RZ ;  /* 0x0000000500007c24 */ /* 0x000fe2000f8e02ff */
[----:B------:R-:W-:Y:S01]  /*2300*/  LOP3.LUT R71, R4, 0x90, RZ, 0xc0, !PT ;  /* 0x0000009004477812 */ /* 0x000fe200078ec0ff */
[--C-:B------:R-:W-:Y:S01]  /*2310*/  @!P5 IMAD.IADD R63, R63, 0x1, -R2.reuse ;  /* 0x000000013f3fd824 */ /* 0x100fe200078e0a02 */
[----:B------:R-:W-:Y:S01]  /*2320*/  ISETP.GE.AND P5, PT, R20, RZ, PT ;  /* 0x000000ff1400720c */ /* 0x000fe20003fa6270 */
[--C-:B------:R-:W-:Y:S01]  /*2330*/  @!P4 IMAD.IADD R67, R67, 0x1, -R2.reuse ;  /* 0x000000014343c824 */ /* 0x100fe200078e0a02 */
[C---:B------:R-:W-:Y:S01]  /*2340*/  ISETP.GT.U32.AND P4, PT, R2.reuse, R69, PT ;  /* 0x000000450200720c */ /* 0x040fe20003f84070 */
[----:B------:R-:W-:Y:S01]  /*2350*/  @!P1 IMAD.MOV R49, RZ, RZ, -R49 ;  /* 0x000000ffff319224 */ /* 0x000fe200078e0a31 */
[C---:B------:R-:W-:Y:S01]  /*2360*/  ISETP.GT.U32.AND P1, PT, R2.reuse, R61, PT ;  /* 0x0000003d0200720c */ /* 0x040fe20003f24070 */
[----:B------:R-:W-:Y:S01]  /*2370*/  @!P2 IMAD.MOV R51, RZ, RZ, -R51 ;  /* 0x000000ffff33a224 */ /* 0x000fe200078e0a33 */
[C---:B------:R-:W-:Y:S01]  /*2380*/  ISETP.GT.U32.AND P2, PT, R2.reuse, R63, PT ;  /* 0x0000003f0200720c */ /* 0x040fe20003f44070 */
[----:B------:R-:W-:Y:S01]  /*2390*/  @!P3 IMAD.MOV R55, RZ, RZ, -R55 ;  /* 0x000000ffff37b224 */ /* 0x000fe200078e0a37 */
[C---:B------:R-:W-:Y:S01]  /*23a0*/  ISETP.GT.U32.AND P3, PT, R2.reuse, R65, PT ;  /* 0x000000410200720c */ /* 0x040fe20003f64070 */
[----:B------:R-:W-:Y:S01]  /*23b0*/  @!P6 IMAD.MOV R57, RZ, RZ, -R57 ;  /* 0x000000ffff39e224 */ /* 0x000fe200078e0a39 */
[----:B------:R-:W-:Y:S01]  /*23c0*/  ISETP.GT.U32.AND P6, PT, R2, R67, PT ;  /* 0x000000430200720c */ /* 0x000fe20003fc4070 */
[----:B------:R-:W-:Y:S01]  /*23d0*/  UIADD3 UR5, UR6, 0x1000, URZ ;  /* 0x0000100006057890 */ /* 0x000fe2000fffe03f */
[----:B------:R-:W-:Y:S01]  /*23e0*/  LOP3.LUT R4, R160, 0x1f, RZ, 0xc0, !PT ;  /* 0x0000001fa0047812 */ /* 0x000fe200078ec0ff */
[----:B------:R-:W-:Y:S01]  /*23f0*/  @!P5 IMAD.MOV R53, RZ, RZ, -R53 ;  /* 0x000000ffff35d224 */ /* 0x000fe200078e0a35 */
[----:B------:R-:W-:Y:S01]  /*2400*/  ISETP.GE.AND P5, PT, R26, RZ, PT ;  /* 0x000000ff1a00720c */ /* 0x000fe20003fa6270 */
        /* <DEDUP_REMOVED lines=8> */
[----:B------:R-:W-:Y:S01]  /*2490*/  @!P6 IMAD.IADD R67, R67, 0x1, -R2 ;  /* 0x000000014343e824 */ /* 0x000fe200078e0a02 */
[----:B------:R-:W-:Y:S01]  /*24a0*/  ISETP.NE.AND P6, PT, R15, RZ, PT ;  /* 0x000000ff0f00720c */ /* 0x000fe20003fc5270 */
[----:B------:R-:W-:Y:S01]  /*24b0*/  @!P0 IMAD.MOV R69, RZ, RZ, -R69 ;  /* 0x000000ffff458224 */ /* 0x000fe200078e0a45 */
[----:B------:R-:W-:Y:S01]  /*24c0*/  LOP3.LUT R2, RZ, R15, RZ, 0x33, !PT ;  /* 0x0000000fff027212 */ /* 0x000fe200078e33ff */
[----:B------:R-:W-:Y:S01]  /*24d0*/  @!P5 IMAD.MOV R59, RZ, RZ, -R59 ;  /* 0x000000ffff3bd224 */ /* 0x000fe200078e0a3b */
[----:B------:R-:W0:Y:S01]  /*24e0*/  LDC R160, c[0x0][0x238] ;  /* 0x00008e00ffa07b82 */ /* 0x000e220000000800 */
[----:B------:R-:W-:Y:S01]  /*24f0*/  @!P4 IMAD.MOV R65, RZ, RZ, -R65 ;  /* 0x000000ffff41c224 */ /* 0x000fe200078e0a41 */
[C---:B------:R-:W-:Y:S01]  /*2500*/  SEL R3, R2.reuse, R3, !P6 ;  /* 0x0000000302037207 */ /* 0x040fe20007000000 */
[----:B------:R-:W-:Y:S01]  /*2510*/  @!P1 IMAD.MOV R61, RZ, RZ, -R61 ;  /* 0x000000ffff3d9224 */ /* 0x000fe200078e0a3d */
[C---:B------:R-:W-:Y:S01]  /*2520*/  SEL R11, R2.reuse, R11, !P6 ;  /* 0x0000000b020b7207 */ /* 0x040fe20007000000 */
[----:B------:R-:W-:Y:S01]  /*2530*/  @!P2 IMAD.MOV R63, RZ, RZ, -R63 ;  /* 0x000000ffff3fa224 */ /* 0x000fe200078e0a3f */
[C---:B------:R-:W-:Y:S01]  /*2540*/  SEL R7, R2.reuse, R7, !P6 ;  /* 0x0000000702077207 */ /* 0x040fe20007000000 */
[----:B------:R-:W-:Y:S01]  /*2550*/  IMAD R3, R3, UR4, RZ ;  /* 0x0000000403037c24 */ /* 0x000fe2000f8e02ff */
        /* <DEDUP_REMOVED lines=20> */
[----:B------:R-:W-:Y:S01]  /*26a0*/  SHF.R.S32.HI R174, RZ, 0x1f, R3 ;  /* 0x0000001fffae7819 */ /* 0x000fe20000011403 */
[----:B------:R-:W-:Y:S01]  /*26b0*/  IMAD R25, R25, UR4, RZ ;  /* 0x0000000419197c24 */ /* 0x000fe2000f8e02ff */
[----:B------:R-:W-:Y:S01]  /*26c0*/  SHF.R.S32.HI R168, RZ, 0x1f, R11 ;  /* 0x0000001fffa87819 */ /* 0x000fe2000001140b */
[----:B------:R-:W-:Y:S01]  /*26d0*/  IMAD R29, R29, UR4, RZ ;  /* 0x000000041d1d7c24 */ /* 0x000fe2000f8e02ff */
[----:B------:R-:W-:Y:S01]  /*26e0*/  IADD3 R178, P2, R11, UR10, RZ ;  /* 0x0000000a0bb27c10 */ /* 0x000fe2000ff5e0ff */
[----:B------:R-:W-:Y:S01]  /*26f0*/  IMAD R41, R41, UR4, RZ ;  /* 0x0000000429297c24 */ /* 0x000fe2000f8e02ff */
[C---:B------:R-:W-:Y:S01]  /*2700*/  SEL R31, R2.reuse, R31, !P6 ;  /* 0x0000001f021f7207 */ /* 0x040fe20007000000 */
[----:B------:R-:W-:Y:S01]  /*2710*/  USHF.R.U32.HI UR5, URZ, 0x4, UR5 ;  /* 0x000000043f057899 */ /* 0x000fe20008011605 */
[----:B------:R-:W-:Y:S01]  /*2720*/  SEL R33, R2, R33, !P6 ;  /* 0x0000002102217207 */ /* 0x000fe20007000000 */
[----:B0-----:R-:W-:Y:S01]  /*2730*/  IMAD.SHL.U32 R248, R160, 0x20, RZ ;  /* 0x00000020a0f87824 */ /* 0x001fe200078e00ff */
[C---:B------:R-:W-:Y:S01]  /*2740*/  SEL R35, R2.reuse, R35, !P6 ;  /* 0x0000002302237207 */ /* 0x040fe20007000000 */
[----:B------:R-:W-:Y:S01]  /*2750*/  IMAD R31, R31, UR4, RZ ;  /* 0x000000041f1f7c24 */ /* 0x000fe2000f8e02ff */
[C---:B------:R-:W-:Y:S01]  /*2760*/  SEL R37, R2.reuse, R37, !P6 ;  /* 0x0000002502257207 */ /* 0x040fe20007000000 */
[----:B------:R-:W-:Y:S01]  /*2770*/  IMAD R33, R33, UR4, RZ ;  /* 0x0000000421217c24 */ /* 0x000fe2000f8e02ff */
[----:B------:R-:W-:Y:S01]  /*2780*/  SEL R39, R2, R39, !P6 ;  /* 0x0000002702277207 */ /* 0x000fe20007000000 */
[----:B------:R-:W-:Y:S01]  /*2790*/  IMAD R35, R35, UR4, RZ ;  /* 0x0000000423237c24 */ /* 0x000fe2000f8e02ff */
[----:B------:R-:W-:Y:S01]  /*27a0*/  IADD3 R3, P5, R3, UR10, RZ ;  /* 0x0000000a03037c10 */ /* 0x000fe2000ffbe0ff */
[----:B------:R-:W-:Y:S01]  /*27b0*/  IMAD R37, R37, UR4, RZ ;  /* 0x0000000425257c24 */ /* 0x000fe2000f8e02ff */
[----:B------:R-:W-:Y:S01]  /*27c0*/  SHF.R.S32.HI R172, RZ, 0x1f, R7 ;  /* 0x0000001fffac7819 */ /* 0x000fe20000011407 */
[----:B------:R-:W-:Y:S01]  /*27d0*/  IMAD R39, R39, UR4, RZ ;  /* 0x0000000427277c24 */ /* 0x000fe2000f8e02ff */
[----:B------:R-:W-:Y:S01]  /*27e0*/  IADD3 R180, P4, R7, UR10, RZ ;  /* 0x0000000a07b47c10 */ /* 0x000fe2000ff9e0ff */
[C---:B------:R-:W-:Y:S01]  /*27f0*/  IMAD R252, R160.reuse, 0x5, RZ ;  /* 0x00000005a0fc7824 */ /* 0x040fe200078e02ff */
[----:B------:R-:W-:Y:S01]  /*2800*/  SHF.R.S32.HI R170, RZ, 0x1f, R9 ;  /* 0x0000001fffaa7819 */ /* 0x000fe20000011409 */
[C---:B------:R-:W-:Y:S01]  /*2810*/  IMAD.SHL.U32 R251, R160.reuse, 0x4, RZ ;  /* 0x00000004a0fb7824 */ /* 0x040fe200078e00ff */
[----:B------:R-:W-:Y:S01]  /*2820*/  IADD3 R179, P3, R9, UR10, RZ ;  /* 0x0000000a09b37c10 */ /* 0x000fe2000ff7e0ff */
[----:B------:R-:W-:Y:S01]  /*2830*/  IMAD R250, R160, 0x3, RZ ;  /* 0x00000003a0fa7824 */ /* 0x000fe200078e02ff */
[----:B------:R-:W-:Y:S01]  /*2840*/  SEL R43, R2, R43, !P6 ;  /* 0x0000002b022b7207 */ /* 0x000fe20007000000 */
[----:B------:R-:W-:Y:S01]  /*2850*/  IMAD.SHL.U32 R249, R160, 0x2, RZ ;  /* 0x00000002a0f97824 */ /* 0x000fe200078e00ff */
[----:B------:R-:W-:-:S02]  /*2860*/  SHF.R.S32.HI R166, RZ, 0x1f, R13 ;  /* 0x0000001fffa67819 */ /* 0x000fc4000001140d */
[----:B------:R-:W-:Y:S01]  /*2870*/  IADD3 R177, P1, R13, UR10, RZ ;  /* 0x0000000a0db17c10 */ /* 0x000fe2000ff3e0ff */
[----:B------:R-:W-:Y:S01]  /*2880*/  IMAD R43, R43, UR4, RZ ;  /* 0x000000042b2b7c24 */ /* 0x000fe2000f8e02ff */
[C---:B------:R-:W-:Y:S02]  /*2890*/  SEL R45, R2.reuse, R45, !P6 ;  /* 0x0000002d022d7207 */ /* 0x040fe40007000000 */
[C---:B------:R-:W-:Y:S02]  /*28a0*/  SEL R47, R2.reuse, R47, !P6 ;  /* 0x0000002f022f7207 */ /* 0x040fe40007000000 */
        /* <DEDUP_REMOVED lines=18> */
[----:B------:R-:W-:Y:S01]  /*29d0*/  SEL R67, R2, R67, !P6 ;  /* 0x0000004302437207 */ /* 0x000fe20007000000 */
[----:B------:R-:W-:Y:S01]  /*29e0*/  IMAD R63, R63, UR4, RZ ;  /* 0x000000043f3f7c24 */ /* 0x000fe2000f8e02ff */
[----:B------:R-:W-:Y:S01]  /*29f0*/  IADD3.X R168, R168, UR11, RZ, P2, !PT ;  /* 0x0000000ba8a87c10 */ /* 0x000fe200097fe4ff */
[----:B------:R-:W-:Y:S01]  /*2a00*/  IMAD R65, R65, UR4, RZ ;  /* 0x0000000441417c24 */ /* 0x000fe2000f8e02ff */
[----:B------:R-:W-:Y:S01]  /*2a10*/  SEL R2, R2, R69, !P6 ;  /* 0x0000004502027207 */ /* 0x000fe20007000000 */
[----:B------:R-:W-:Y:S01]  /*2a20*/  IMAD R67, R67, UR4, RZ ;  /* 0x0000000443437c24 */ /* 0x000fe2000f8e02ff */
[----:B------:R-:W-:-:S02]  /*2a30*/  IADD3.X R174, R174, UR11, RZ, P5, !PT ;  /* 0x0000000baeae7c10 */ /* 0x000fc4000affe4ff */
[----:B------:R-:W-:Y:S02]  /*2a40*/  CS2R R68, SRZ ;  /* 0x0000000000447805 */ /* 0x000fe4000001ff00 */
[----:B------:R-:W-:Y:S01]  /*2a50*/  IADD3.X R172, R172, UR11, RZ, P4, !PT ;  /* 0x0000000bacac7c10 */ /* 0x000fe2000a7fe4ff */
[----:B------:R-:W-:Y:S01]  /*2a60*/  IMAD R2, R2, UR4, RZ ;  /* 0x0000000402027c24 */ /* 0x000fe2000f8e02ff */
[----:B------:R-:W-:Y:S01]  /*2a70*/  IADD3.X R170, R170, UR11, RZ, P3, !PT ;  /* 0x0000000baaaa7c10 */ /* 0x000fe20009ffe4ff */
[----:B------:R-:W-:Y:S01]  /*2a80*/  USHF.R.U32.HI UR4, URZ, 0x4, UR6 ;  /* 0x000000043f047899 */ /* 0x000fe20008011606 */
[----:B------:R-:W-:Y:S02]  /*2a90*/  SHF.R.S32.HI R22, RZ, 0x1f, R27 ;  /* 0x0000001fff167819 */ /* 0x000fe4000001141b */
[----:B------:R-:W-:Y:S01]  /*2aa0*/  IADD3 R167, P2, R27, UR10, RZ ;  /* 0x0000000a1ba77c10 */ /* 0x000fe2000ff5e0ff */
[----:B------:R-:W-:Y:S01]  /*2ab0*/  USGXT.U32 UR4, UR4, 0xe ;  /* 0x0000000e0404789a */ /* 0x000fe20008000000 */
[----:B------:R-:W-:-:S02]  /*2ac0*/  SHF.R.S32.HI R164, RZ, 0x1f, R17 ;  /* 0x0000001fffa47819 */ /* 0x000fc40000011411 */
[----:B------:R-:W-:Y:S02]  /*2ad0*/  CS2R R26, SRZ ;  /* 0x00000000001a7805 */ /* 0x000fe4000001ff00 */
[----:B------:R-:W-:Y:S02]  /*2ae0*/  IADD3 R176, P0, R17, UR10, RZ ;  /* 0x0000000a11b07c10 */ /* 0x000fe4000ff1e0ff */
[----:B------:R-:W-:Y:S02]  /*2af0*/  SHF.R.S32.HI R158, RZ, 0x1f, R19 ;  /* 0x0000001fff9e7819 */ /* 0x000fe40000011413 */
[----:B------:R-:W-:Y:S02]  /*2b00*/  IADD3 R175, P6, R19, UR10, RZ ;  /* 0x0000000a13af7c10 */ /* 0x000fe4000ffde0ff */
[----:B------:R-:W-:Y:S02]  /*2b10*/  SHF.R.S32.HI R156, RZ, 0x1f, R21 ;  /* 0x0000001fff9c7819 */ /* 0x000fe40000011415 */
[----:B------:R-:W-:-:S02]  /*2b20*/  IADD3 R173, P5, R21, UR10, RZ ;  /* 0x0000000a15ad7c10 */ /* 0x000fc4000ffbe0ff */
[----:B------:R-:W-:Y:S02]  /*2b30*/  SHF.R.S32.HI R154, RZ, 0x1f, R23 ;  /* 0x0000001fff9a7819 */ /* 0x000fe40000011417 */
[----:B------:R-:W-:Y:S02]  /*2b40*/  IADD3 R171, P4, R23, UR10, RZ ;  /* 0x0000000a17ab7c10 */ /* 0x000fe4000ff9e0ff */
[----:B------:R-:W-:Y:S02]  /*2b50*/  SHF.R.S32.HI R152, RZ, 0x1f, R25 ;  /* 0x0000001fff987819 */ /* 0x000fe40000011419 */
[----:B------:R-:W-:Y:S02]  /*2b60*/  IADD3 R169, P3, R25, UR10, RZ ;  /* 0x0000000a19a97c10 */ /* 0x000fe4000ff7e0ff */
[----:B------:R-:W-:Y:S02]  /*2b70*/  CS2R R24, SRZ ;  /* 0x0000000000187805 */ /* 0x000fe4000001ff00 */
[----:B------:R-:W-:-:S02]  /*2b80*/  IADD3.X R166, R166, UR11, RZ, P1, !PT ;  /* 0x0000000ba6a67c10 */ /* 0x000fc40008ffe4ff */
[----:B------:R-:W-:Y:S02]  /*2b90*/  SHF.R.S32.HI R20, RZ, 0x1f, R29 ;  /* 0x0000001fff147819 */ /* 0x000fe4000001141d */
[----:B------:R-:W-:Y:S02]  /*2ba0*/  IADD3 R165, P1, R29, UR10, RZ ;  /* 0x0000000a1da57c10 */ /* 0x000fe4000ff3e0ff */
[----:B------:R-:W-:Y:S02]  /*2bb0*/  CS2R R28, SRZ ;  /* 0x00000000001c7805 */ /* 0x000fe4000001ff00 */
[----:B------:R-:W-:Y:S02]  /*2bc0*/  IADD3.X R22, R22, UR11, RZ, P2, !PT ;  /* 0x0000000b16167c10 */ /* 0x000fe400097fe4ff */
[----:B------:R-:W-:Y:S02]  /*2bd0*/  IADD3.X R164, R164, UR11, RZ, P0, !PT ;  /* 0x0000000ba4a47c10 */ /* 0x000fe400087fe4ff */
[----:B------:R-:W-:-:S02]  /*2be0*/  IADD3.X R158, R158, UR11, RZ, P6, !PT ;  /* 0x0000000b9e9e7c10 */ /* 0x000fc4000b7fe4ff */
[----:B------:R-:W-:Y:S02]  /*2bf0*/  IADD3.X R156, R156, UR11, RZ, P5, !PT ;  /* 0x0000000b9c9c7c10 */ /* 0x000fe4000affe4ff */
[----:B------:R-:W-:Y:S02]  /*2c00*/  IADD3.X R154, R154, UR11, RZ, P4, !PT ;  /* 0x0000000b9a9a7c10 */ /* 0x000fe4000a7fe4ff */
[----:B------:R-:W-:Y:S02]  /*2c10*/  IADD3.X R152, R152, UR11, RZ, P3, !PT ;  /* 0x0000000b98987c10 */ /* 0x000fe40009ffe4ff */
[----:B------:R-:W-:Y:S02]  /*2c20*/  SHF.R.S32.HI R11, RZ, 0x1f, R41 ;  /* 0x0000001fff0b7819 */ /* 0x000fe40000011429 */
[----:B------:R-:W-:Y:S02]  /*2c30*/  IADD3 R21, P2, R41, UR10, RZ ;  /* 0x0000000a29157c10 */ /* 0x000fe4000ff5e0ff */
[----:B------:R-:W-:-:S02]  /*2c40*/  CS2R R40, SRZ ;  /* 0x0000000000287805 */ /* 0x000fc4000001ff00 */
[----:B------:R-:W-:Y:S02]  /*2c50*/  SHF.R.S32.HI R18, RZ, 0x1f, R31 ;  /* 0x0000001fff127819 */ /* 0x000fe4000001141f */
[----:B------:R-:W-:Y:S02]  /*2c60*/  IADD3 R159, P0, R31, UR10, RZ ;  /* 0x0000000a1f9f7c10 */ /* 0x000fe4000ff1e0ff */
[----:B------:R-:W-:Y:S02]  /*2c70*/  CS2R R30, SRZ ;  /* 0x00000000001e7805 */ /* 0x000fe4000001ff00 */
        /* <DEDUP_REMOVED lines=12> */
[----:B------:R-:W-:Y:S02]  /*2d40*/  IADD3.X R20, R20, UR11, RZ, P1, !PT ;  /* 0x0000000b14147c10 */ /* 0x000fe40008ffe4ff */
[----:B------:R-:W-:Y:S02]  /*2d50*/  SHF.R.S32.HI R10, RZ, 0x1f, R43 ;  /* 0x0000001fff0a7819 */ /* 0x000fe4000001142b */
[----:B------:R-:W-:-:S02]  /*2d60*/  IADD3 R19, P1, R43, UR10, RZ ;  /* 0x0000000a2b137c10 */ /* 0x000fc4000ff3e0ff */
[----:B------:R-:W-:Y:S02]  /*2d70*/  CS2R R42, SRZ ;  /* 0x00000000002a7805 */ /* 0x000fe4000001ff00 */
[----:B------:R-:W-:Y:S02]  /*2d80*/  IADD3.X R11, R11, UR11, RZ, P2, !PT ;  /* 0x0000000b0b0b7c10 */ /* 0x000fe400097fe4ff */
[----:B------:R-:W-:Y:S02]  /*2d90*/  IADD3.X R18, R18, UR11, RZ, P0, !PT ;  /* 0x0000000b12127c10 */ /* 0x000fe400087fe4ff */
[----:B------:R-:W-:Y:S02]  /*2da0*/  IADD3.X R16, R16, UR11, RZ, P6, !PT ;  /* 0x0000000b10107c10 */ /* 0x000fe4000b7fe4ff */
[----:B------:R-:W-:Y:S02]  /*2db0*/  IADD3.X R14, R14, UR11, RZ, P5, !PT ;  /* 0x0000000b0e0e7c10 */ /* 0x000fe4000affe4ff */
[----:B------:R-:W-:-:S02]  /*2dc0*/  IADD3.X R13, R13, UR11, RZ, P4, !PT ;  /* 0x0000000b0d0d7c10 */ /* 0x000fc4000a7fe4ff */
[----:B------:R-:W-:Y:S02]  /*2dd0*/  IADD3.X R12, R12, UR11, RZ, P3, !PT ;  /* 0x0000000b0c0c7c10 */ /* 0x000fe40009ffe4ff */
[----:B------:R-:W-:Y:S02]  /*2de0*/  SHF.R.S32.HI R221, RZ, 0x1f, R55 ;  /* 0x0000001fffdd7819 */ /* 0x000fe40000011437 */
[----:B------:R-:W-:Y:S02]  /*2df0*/  IADD3 R223, P2, R55, UR10, RZ ;  /* 0x0000000a37df7c10 */ /* 0x000fe4000ff5e0ff */
[----:B------:R-:W-:Y:S02]  /*2e00*/  CS2R R54, SRZ ;  /* 0x0000000000367805 */ /* 0x000fe4000001ff00 */
[----:B------:R-:W-:Y:S02]  /*2e10*/  SHF.R.S32.HI R9, RZ, 0x1f, R45 ;  /* 0x0000001fff097819 */ /* 0x000fe4000001142d */
[----:B------:R-:W-:-:S02]  /*2e20*/  IADD3 R17, P0, R45, UR10, RZ ;  /* 0x0000000a2d117c10 */ /* 0x000fc4000ff1e0ff */
[----:B------:R-:W-:Y:S02]  /*2e30*/  CS2R R44, SRZ ;  /* 0x00000000002c7805 */ /* 0x000fe4000001ff00 */
        /* <DEDUP_REMOVED lines=12> */
[----:B------:R-:W-:Y:S02]  /*2f00*/  IADD3.X R10, R10, UR11, RZ, P1, !PT ;  /* 0x0000000b0a0a7c10 */ /* 0x000fe40008ffe4ff */
[----:B------:R-:W-:Y:S02]  /*2f10*/  SHF.R.S32.HI R225, RZ, 0x1f, R57 ;  /* 0x0000001fffe17819 */ /* 0x000fe40000011439 */
[----:B------:R-:W-:Y:S02]  /*2f20*/  IADD3 R227, P1, R57, UR10, RZ ;  /* 0x0000000a39e37c10 */ /* 0x000fe4000ff3e0ff */
[----:B------:R-:W-:Y:S02]  /*2f30*/  CS2R R56, SRZ ;  /* 0x0000000000387805 */ /* 0x000fe4000001ff00 */
[----:B------:R-:W-:-:S02]  /*2f40*/  IADD3.X R221, R221, UR11, RZ, P2, !PT ;  /* 0x0000000bdddd7c10 */ /* 0x000fc400097fe4ff */
[----:B------:R-:W-:Y:S02]  /*2f50*/  IADD3.X R9, R9, UR11, RZ, P0, !PT ;  /* 0x0000000b09097c10 */ /* 0x000fe400087fe4ff */
[----:B------:R-:W-:Y:S02]  /*2f60*/  IADD3.X R8, R8, UR11, RZ, P6, !PT ;  /* 0x0000000b08087c10 */ /* 0x000fe4000b7fe4ff */
[----:B------:R-:W-:Y:S02]  /*2f70*/  IADD3.X R209, R209, UR11, RZ, P5, !PT ;  /* 0x0000000bd1d17c10 */ /* 0x000fe4000affe4ff */
[----:B------:R-:W-:Y:S02]  /*2f80*/  IADD3.X R213, R213, UR11, RZ, P4, !PT ;  /* 0x0000000bd5d57c10 */ /* 0x000fe4000a7fe4ff */
[----:B------:R-:W-:Y:S02]  /*2f90*/  IADD3.X R217, R217, UR11, RZ, P3, !PT ;  /* 0x0000000bd9d97c10 */ /* 0x000fe40009ffe4ff */
[----:B------:R-:W-:-:S02]  /*2fa0*/  SHF.R.S32.HI R241, RZ, 0x1f, R2 ;  /* 0x0000001ffff17819 */ /* 0x000fc40000011402 */
[----:B------:R-:W-:Y:S01]  /*2fb0*/  IADD3 R242, P2, R2, UR10, RZ ;  /* 0x0000000a02f27c10 */ /* 0x000fe2000ff5e0ff */
[----:B------:R-:W-:Y:S01]  /*2fc0*/  IMAD R2, R4, UR7, RZ ;  /* 0x0000000704027c24 */ /* 0x000fe2000f8e02ff */
[----:B------:R-:W-:Y:S01]  /*2fd0*/  IADD3 R231, P0, R59, UR10, RZ ;  /* 0x0000000a3be77c10 */ /* 0x000fe2000ff1e0ff */
[----:B------:R-:W-:Y:S01]  /*2fe0*/  ULDC UR7, c[0x0][0x238] ;  /* 0x00008e0000077ab9 */ /* 0x000fe20000000800 */
[----:B------:R-:W-:Y:S02]  /*2ff0*/  IADD3 R234, P6, R61, UR10, RZ ;  /* 0x0000000a3dea7c10 */ /* 0x000fe4000ffde0ff */
[----:B------:R-:W-:Y:S02]  /*3000*/  IADD3 R236, P5, R63, UR10, RZ ;  /* 0x0000000a3fec7c10 */ /* 0x000fe4000ffbe0ff */
[----:B------:R-:W-:Y:S02]  /*3010*/  IADD3 R238, P4, R65, UR10, RZ ;  /* 0x0000000a41ee7c10 */ /* 0x000fe4000ff9e0ff */
[----:B------:R-:W-:Y:S01]  /*3020*/  IADD3 R240, P3, R67, UR10, RZ ;  /* 0x0000000a43f07c10 */ /* 0x000fe2000ff7e0ff */
[----:B------:R-:W-:Y:S01]  /*3030*/  USGXT.U32 UR10, UR5, 0xe ;  /* 0x0000000e050a789a */ /* 0x000fe20008000000 */
[----:B------:R-:W-:-:S02]  /*3040*/  IADD3.X R225, R225, UR11, RZ, P1, !PT ;  /* 0x0000000be1e17c10 */ /* 0x000fc40008ffe4ff */
[----:B------:R-:W-:Y:S02]  /*3050*/  LOP3.LUT R244, R71, 0xf60, R244, 0xf8, !PT ;  /* 0x00000f6047f47812 */ /* 0x000fe400078ef8f4 */
[----:B------:R-:W-:Y:S02]  /*3060*/  CS2R R70, SRZ ;  /* 0x0000000000467805 */ /* 0x000fe4000001ff00 */
[----:B------:R-:W-:Y:S02]  /*3070*/  SHF.R.S32.HI R229, RZ, 0x1f, R59 ;  /* 0x0000001fffe57819 */ /* 0x000fe4000001143b */
[----:B------:R-:W-:Y:S02]  /*3080*/  CS2R R58, SRZ ;  /* 0x00000000003a7805 */ /* 0x000fe4000001ff00 */
[----:B------:R-:W-:Y:S02]  /*3090*/  SHF.R.S32.HI R233, RZ, 0x1f, R61 ;  /* 0x0000001fffe97819 */ /* 0x000fe4000001143d */
[----:B------:R-:W-:-:S02]  /*30a0*/  CS2R R60, SRZ ;  /* 0x00000000003c7805 */ /* 0x000fc4000001ff00 */
[----:B------:R-:W-:Y:S02]  /*30b0*/  SHF.R.S32.HI R235, RZ, 0x1f, R63 ;  /* 0x0000001fffeb7819 */ /* 0x000fe4000001143f */
[----:B------:R-:W-:Y:S02]  /*30c0*/  CS2R R62, SRZ ;  /* 0x00000000003e7805 */ /* 0x000fe4000001ff00 */
[----:B------:R-:W-:Y:S02]  /*30d0*/  SHF.R.S32.HI R237, RZ, 0x1f, R65 ;  /* 0x0000001fffed7819 */ /* 0x000fe40000011441 */
[----:B------:R-:W-:Y:S02]  /*30e0*/  CS2R R64, SRZ ;  /* 0x0000000000407805 */ /* 0x000fe4000001ff00 */
[----:B------:R-:W-:Y:S02]  /*30f0*/  SHF.R.S32.HI R239, RZ, 0x1f, R67 ;  /* 0x0000001fffef7819 */ /* 0x000fe40000011443 */
[----:B------:R-:W-:-:S02]  /*3100*/  CS2R R66, SRZ ;  /* 0x0000000000427805 */ /* 0x000fc4000001ff00 */
[----:B------:R-:W-:Y:S01]  /*3110*/  IADD3 R7, P1, R0, UR8, RZ ;  /* 0x0000000800077c10 */ /* 0x000fe2000ff3e0ff */
[----:B------:R-:W-:Y:S01]  /*3120*/  UMOV UR8, 0xffffff80 ;  /* 0xffffff8000087882 */ /* 0x000fe20000000000 */
[----:B------:R-:W-:Y:S01]  /*3130*/  IADD3.X R229, R229, UR11, RZ, P0, !PT ;  /* 0x0000000be5e57c10 */ /* 0x000fe200087fe4ff */
[----:B------:R-:W-:Y:S01]  /*3140*/  UMOV UR5, URZ ;  /* 0x0000003f00057c82 */ /* 0x000fe20008000000 */
[----:B------:R-:W-:Y:S01]  /*3150*/  IADD3.X R233, R233, UR11, RZ, P6, !PT ;  /* 0x0000000be9e97c10 */ /* 0x000fe2000b7fe4ff */
[----:B------:R-:W-:Y:S01]  /*3160*/  UMOV UR18, UR10 ;  /* 0x0000000a00127c82 */ /* 0x000fe20008000000 */
[----:B------:R-:W-:Y:S02]  /*3170*/  IADD3.X R235, R235, UR11, RZ, P5, !PT ;  /* 0x0000000bebeb7c10 */ /* 0x000fe4000affe4ff */
[----:B------:R-:W-:Y:S02]  /*3180*/  IADD3.X R237, R237, UR11, RZ, P4, !PT ;  /* 0x0000000beded7c10 */ /* 0x000fe4000a7fe4ff */
[----:B------:R-:W-:-:S02]  /*3190*/  IADD3.X R239, R239, UR11, RZ, P3, !PT ;  /* 0x0000000befef7c10 */ /* 0x000fc40009ffe4ff */
[----:B------:R-:W-:Y:S02]  /*31a0*/  IADD3.X R241, R241, UR11, RZ, P2, !PT ;  /* 0x0000000bf1f17c10 */ /* 0x000fe400097fe4ff */
[----:B------:R-:W-:Y:S01]  /*31b0*/  LEA.HI.X.SX32 R6, R0, UR9, 0x1, P1 ;  /* 0x0000000900067c11 */ /* 0x000fe200088f0eff */
[----:B------:R-:W-:Y:S01]  /*31c0*/  UMOV UR9, 0x3fffffef ;  /* 0x3fffffef00097882 */ /* 0x000fe20000000000 */
[----:B------:R-:W-:Y:S01]  /*31d0*/  SHF.R.S32.HI R246, RZ, 0x1f, R2 ;  /* 0x0000001ffff67819 */ /* 0x000fe20000011402 */
[----:B------:R-:W-:Y:S01]  /*31e0*/  IMAD.U32 R0, RZ, RZ, UR15 ;  /* 0x0000000fff007e24 */ /* 0x000fe2000f8e00ff */
[----:B------:R-:W-:Y:S01]  /*31f0*/  LOP3.LUT R160, R244, 0x10, RZ, 0x3c, !PT ;  /* 0x00000010f4a07812 */ /* 0x000fe200078e3cff */
[----:B------:R-:W-:Y:S02]  /*3200*/  USHF.R.S32.HI UR15, URZ, 0x1f, UR14 ;  /* 0x0000001f3f0f7899 */ /* 0x000fe4000801140e */
[----:B------:R-:W-:-:S12]  /*3210*/  UIADD3.64 UR8, UR4, -UR8, URZ ;  /* 0x8000000804087297 */ /* 0x000fd8000fffe03f */
.L_x_1:
[----:B------:R-:W0:Y:S01]  /*3220*/  LDC R186, c[0x0][0x238] ;  /* 0x00008e00ffba7b82 */ /* 0x000e220000000800 */
[C---:B------:R-:W-:Y:S02]  /*3230*/  ISETP.GT.AND P2, PT, R0.reuse, 0x2, PT ;  /* 0x000000020000780c */ /* 0x040fe40003f44270 */
[C---:B------:R-:W-:Y:S02]  /*3240*/  IADD3 R160, P0, R249.reuse, R7, RZ ;  /* 0x00000007f9a07210 */ /* 0x040fe40007f1e0ff */
[----:B------:R-:W-:Y:S02]  /*3250*/  PRMT R162, RZ, 0x7610, R162 ;  /* 0x00007610ffa27816 */ /* 0x000fe400000000a2 */
[----:B------:R-:W-:Y:S02]  /*3260*/  LEA.HI.X.SX32 R161, R249, R6, 0x1, P0 ;  /* 0x00000006f9a17211 */ /* 0x000fe400000f0eff */
[C---:B------:R-:W-:Y:S02]  /*3270*/  ISETP.GT.AND P0, PT, R0.reuse, 0x4, PT ;  /* 0x000000040000780c */ /* 0x040fe40003f04270 */
[----:B------:R-:W-:-:S02]  /*3280*/  ISETP.GT.AND P4, PT, R0, 0x3, PT ;  /* 0x000000030000780c */ /* 0x000fc40003f84270 */
[CC--:B------:R-:W-:Y:S01]  /*3290*/  IADD3 R182, P1, R250.reuse, R7.reuse, RZ ;  /* 0x00000007fab67210 */ /* 0x0c0fe20007f3e0ff */
[----:B------:R1:W2:Y:S01]  /*32a0*/  @P2 LDG.E.U8 R162, desc[UR12][R160.64] ;  /* 0x0000000ca0a22981 */ /* 0x0002a2000c1e1100 */
[----:B------:R-:W-:Y:S02]  /*32b0*/  PRMT R192, RZ, 0x7610, R192 ;  /* 0x00007610ffc07816 */ /* 0x000fe400000000c0 */
[----:B------:R-:W-:Y:S02]  /*32c0*/  PRMT R163, RZ, 0x7610, R163 ;  /* 0x00007610ffa37816 */ /* 0x000fe400000000a3 */
[-C--:B------:R-:W-:Y:S02]  /*32d0*/  LEA.HI.X.SX32 R183, R250, R6.reuse, 0x1, P1 ;  /* 0x00000006fab77211 */ /* 0x080fe400008f0eff */
[C---:B-1----:R-:W-:Y:S01]  /*32e0*/  IADD3 R160, P2, R251.reuse, R7, RZ ;  /* 0x00000007fba07210 */ /* 0x042fe20007f5e0ff */
[----:B0-----:R-:W-:Y:S01]  /*32f0*/  IMAD R187, R186, 0x6, RZ ;  /* 0x00000006babb7824 */ /* 0x001fe200078e02ff */
[----:B------:R-:W-:Y:S01]  /*3300*/  ISETP.GT.AND P3, PT, R0, 0x5, PT ;  /* 0x000000050000780c */ /* 0x000fe20003f64270 */
[----:B------:R-:W3:Y:S01]  /*3310*/  @P4 LDG.E.U8 R163, desc[UR12][R182.64] ;  /* 0x0000000cb6a34981 */ /* 0x000ee2000c1e1100 */
[----:B------:R-:W-:-:S05]  /*3320*/  LEA.HI.X.SX32 R161, R251, R6, 0x1, P2 ;  /* 0x00000006fba17211 */ /* 0x000fca00010f0eff */
[----:B------:R0:W4:Y:S02]  /*3330*/  @P0 LDG.E.U8 R192, desc[UR12][R160.64] ;  /* 0x0000000ca0c00981 */ /* 0x000124000c1e1100 */
[----:B0-----:R-:W-:-:S04]  /*3340*/  IADD3 R160, P0, R187, R7, RZ ;  /* 0x00000007bba07210 */ /* 0x001fc80007f1e0ff */
[-C--:B------:R-:W-:Y:S02]  /*3350*/  LEA.HI.X.SX32 R161, R187, R6.reuse, 0x1, P0 ;  /* 0x00000006bba17211 */ /* 0x080fe400000f0eff */
[----:B------:R-:W0:Y:S01]  /*3360*/  LDC R187, c[0x0][0x238] ;  /* 0x00008e00ffbb7b82 */ /* 0x000e220000000800 */
[----:B------:R-:W-:Y:S02]  /*3370*/  IADD3 R182, P1, R252, R7, RZ ;  /* 0x00000007fcb67210 */ /* 0x000fe40007f3e0ff */
[----:B------:R-:W-:Y:S01]  /*3380*/  PRMT R193, RZ, 0x7610, R193 ;  /* 0x00007610ffc17816 */ /* 0x000fe200000000c1 */
[----:B------:R-:W-:Y:S01]  /*3390*/  IMAD R186, R186, 0x7, RZ ;  /* 0x00000007baba7824 */ /* 0x000fe200078e02ff */
[----:B------:R-:W-:Y:S02]  /*33a0*/  LEA.HI.X.SX32 R183, R252, R6, 0x1, P1 ;  /* 0x00000006fcb77211 */ /* 0x000fe400008f0eff */
[----:B------:R-:W-:-:S03]  /*33b0*/  ISETP.GT.AND P2, PT, R0, 0x6, PT ;  /* 0x000000060000780c */ /* 0x000fc60003f44270 */
[----:B------:R1:W5:Y:S01]  /*33c0*/  @P3 LDG.E.U8 R193, desc[UR12][R182.64] ;  /* 0x0000000cb6c13981 */ /* 0x000362000c1e1100 */
[----:B------:R-:W-:Y:S02]  /*33d0*/  PRMT R199, RZ, 0x7610, R199 ;  /* 0x00007610ffc77816 */ /* 0x000fe400000000c7 */
[----:B-1----:R-:W-:-:S07]  /*33e0*/  IADD3 R182, P3, R186, R7, RZ ;  /* 0x00000007bab67210 */ /* 0x002fce0007f7e0ff */
[----:B------:R1:W2:Y:S01]  /*33f0*/  @P2 LDG.E.U8 R199, desc[UR12][R160.64] ;  /* 0x0000000ca0c72981 */ /* 0x0002a2000c1e1100 */
[----:B------:R-:W-:Y:S01]  /*3400*/  LEA.HI.X.SX32 R183, R186, R6, 0x1, P3 ;  /* 0x00000006bab77211 */ /* 0x000fe200018f0eff */
[----:B0-----:R-:W-:-:S05]  /*3410*/  IMAD.SHL.U32 R186, R187, 0x8, RZ ;  /* 0x00000008bbba7824 */ /* 0x001fca00078e00ff */
[----:B-1----:R-:W-:-:S04]  /*3420*/  IADD3 R160, P4, R186, R7, RZ ;  /* 0x00000007baa07210 */ /* 0x002fc80007f9e0ff */
[----:B------:R-:W-:Y:S02]  /*3430*/  LEA.HI.X.SX32 R161, R186, R6, 0x1, P4 ;  /* 0x00000006baa17211 */ /* 0x000fe400020f0eff */
[----:B------:R-:W0:Y:S01]  /*3440*/  LDC R186, c[0x0][0x238] ;  /* 0x00008e00ffba7b82 */ /* 0x000e220000000800 */
[C---:B------:R-:W-:Y:S02]  /*3450*/  ISETP.GT.AND P1, PT, R0.reuse, 0x7, PT ;  /* 0x000000070000780c */ /* 0x040fe40003f24270 */
[----:B------:R-:W-:Y:S01]  /*3460*/  PRMT R200, RZ, 0x7610, R200 ;  /* 0x00007610ffc87816 */ /* 0x000fe200000000c8 */
[----:B------:R-:W-:Y:S01]  /*3470*/  IMAD R187, R187, 0x9, RZ ;  /* 0x00000009bbbb7824 */ /* 0x000fe200078e02ff */
[----:B------:R-:W-:Y:S02]  /*3480*/  ISETP.GT.AND P0, PT, R0, 0x8, PT ;  /* 0x000000080000780c */ /* 0x000fe40003f04270 */
[----:B------:R-:W-:-:S07]  /*3490*/  PRMT R201, RZ, 0x7610, R201 ;  /* 0x00007610ffc97816 */ /* 0x000fce00000000c9 */
[----:B------:R1:W2:Y:S04]  /*34a0*/  @P1 LDG.E.U8 R200, desc[UR12][R182.64] ;  /* 0x0000000cb6c81981 */ /* 0x0002a8000c1e1100 */
[----:B------:R0:W2:Y:S01]  /*34b0*/  @P0 LDG.E.U8 R201, desc[UR12][R160.64] ;  /* 0x0000000ca0c90981 */ /* 0x0000a2000c1e1100 */
[----:B-1----:R-:W-:-:S04]  /*34c0*/  IADD3 R182, P3, R187, R7, RZ ;  /* 0x00000007bbb67210 */ /* 0x002fc80007f7e0ff */
[----:B------:R-:W-:Y:S01]  /*34d0*/  LEA.HI.X.SX32 R183, R187, R6, 0x1, P3 ;  /* 0x00000006bbb77211 */ /* 0x000fe200018f0eff */
[----:B0-----:R-:W-:-:S05]  /*34e0*/  IMAD R187, R186, 0xa, RZ ;  /* 0x0000000ababb7824 */ /* 0x001fca00078e02ff */
[----:B------:R-:W-:-:S04]  /*34f0*/  IADD3 R160, P4, R187, R7, RZ ;  /* 0x00000007bba07210 */ /* 0x000fc80007f9e0ff */
[----:B------:R-:W-:Y:S02]  /*3500*/  LEA.HI.X.SX32 R161, R187, R6, 0x1, P4 ;  /* 0x00000006bba17211 */ /* 0x000fe400020f0eff */
[----:B------:R-:W0:Y:S01]  /*3510*/  LDC R187, c[0x0][0x238] ;  /* 0x00008e00ffbb7b82 */ /* 0x000e220000000800 */
[----:B------:R-:W-:Y:S02]  /*3520*/  ISETP.GT.AND P2, PT, R0, 0x9, PT ;  /* 0x000000090000780c */ /* 0x000fe40003f44270 */
        /* <DEDUP_REMOVED lines=12> */
[C---:B------:R-:W-:Y:S02]  /*35f0*/  ISETP.GT.AND P0, PT, R0.reuse, 0xb, PT ;  /* 0x0000000b0000780c */ /* 0x040fe40003f04270 */
[----:B------:R-:W-:Y:S01]  /*3600*/  PRMT R204, RZ, 0x7610, R204 ;  /* 0x00007610ffcc7816 */ /* 0x000fe200000000cc */
[----:B------:R-:W-:Y:S01]  /*3610*/  IMAD R187, R187, 0xd, RZ ;  /* 0x0000000dbbbb7824 */ /* 0x000fe200078e02ff */
[C---:B------:R-:W-:Y:S02]  /*3620*/  ISETP.GT.AND P2, PT, R0.reuse, 0xc, PT ;  /* 0x0000000c0000780c */ /* 0x040fe40003f44270 */
[----:B------:R-:W-:Y:S02]  /*3630*/  ISETP.GT.AND P1, PT, R0, 0xd, PT ;  /* 0x0000000d0000780c */ /* 0x000fe40003f24270 */
[----:B------:R-:W-:-:S05]  /*3640*/  PRMT R205, RZ, 0x7610, R205 ;  /* 0x00007610ffcd7816 */ /* 0x000fca00000000cd */
[----:B------:R1:W2:Y:S01]  /*3650*/  @P0 LDG.E.U8 R204, desc[UR12][R182.64] ;  /* 0x0000000cb6cc0981 */ /* 0x0002a2000c1e1100 */
[----:B------:R-:W-:-:S03]  /*3660*/  PRMT R206, RZ, 0x7610, R206 ;  /* 0x00007610ffce7816 */ /* 0x000fc600000000ce */
[----:B------:R-:W2:Y:S01]  /*3670*/  @P2 LDG.E.U8 R205, desc[UR12][R160.64] ;  /* 0x0000000ca0cd2981 */ /* 0x000ea2000c1e1100 */
[----:B-1----:R-:W-:-:S04]  /*3680*/  IADD3 R182, P3, R187, R7, RZ ;  /* 0x00000007bbb67210 */ /* 0x002fc80007f7e0ff */
[----:B------:R-:W-:Y:S01]  /*3690*/  LEA.HI.X.SX32 R183, R187, R6, 0x1, P3 ;  /* 0x00000006bbb77211 */ /* 0x000fe200018f0eff */
[----:B0-----:R-:W-:Y:S01]  /*36a0*/  IMAD R187, R186, 0xe, RZ ;  /* 0x0000000ebabb7824 */ /* 0x001fe200078e02ff */
[----:B------:R-:W-:Y:S01]  /*36b0*/  ISETP.GT.AND P2, PT, R0, 0xf, PT ;  /* 0x0000000f0000780c */ /* 0x000fe20003f44270 */
[----:B------:R-:W-:Y:S02]  /*36c0*/  IMAD R186, R186, 0xf, RZ ;  /* 0x0000000fbaba7824 */ /* 0x000fe400078e02ff */
[----:B------:R0:W2:Y:S01]  /*36d0*/  @P1 LDG.E.U8 R206, desc[UR12][R182.64] ;  /* 0x0000000cb6ce1981 */ /* 0x0000a2000c1e1100 */
[----:B------:R-:W-:Y:S02]  /*36e0*/  ISETP.GT.AND P1, PT, R0, RZ, PT ;  /* 0x000000ff0000720c */ /* 0x000fe40003f24270 */
[----:B------:R-:W-:Y:S02]  /*36f0*/  PRMT R208, RZ, 0x7610, R208 ;  /* 0x00007610ffd07816 */ /* 0x000fe400000000d0 */
[----:B0-----:R-:W-:-:S04]  /*3700*/  IADD3 R182, P3, R186, R7, RZ ;  /* 0x00000007bab67210 */ /* 0x001fc80007f7e0ff */
[----:B------:R-:W-:Y:S02]  /*3710*/  LEA.HI.X.SX32 R183, R186, R6, 0x1, P3 ;  /* 0x00000006bab77211 */ /* 0x000fe400018f0eff */
[----:B------:R-:W-:Y:S01]  /*3720*/  PRMT R210, RZ, 0x7610, R210 ;  /* 0x00007610ffd27816 */ /* 0x000fe200000000d2 */
[----:B------:R-:W0:Y:S02]  /*3730*/  LDC R186, c[0x0][0x238] ;  /* 0x00008e00ffba7b82 */ /* 0x000e240000000800 */
[----:B------:R1:W2:Y:S01]  /*3740*/  @P2 LDG.E.U8 R208, desc[UR12][R182.64] ;  /* 0x0000000cb6d02981 */ /* 0x0002a2000c1e1100 */
[----:B------:R-:W-:Y:S01]  /*3750*/  IADD3 R160, P4, R187, R7, RZ ;  /* 0x00000007bba07210 */ /* 0x000fe20007f9e0ff */
[----:B-1----:R-:W-:Y:S02]  /*3760*/  @P1 IMAD.MOV.U32 R182, RZ, RZ, R7 ;  /* 0x000000ffffb61224 */ /* 0x002fe400078e0007 */
[----:B------:R-:W-:-:S05]  /*3770*/  @P1 IMAD.MOV.U32 R183, RZ, RZ, R6 ;  /* 0x000000ffffb71224 */ /* 0x000fca00078e0006 */
[----:B------:R1:W2:Y:S01]  /*3780*/  @P1 LDG.E.U8 R210, desc[UR12][R182.64] ;  /* 0x0000000cb6d21981 */ /* 0x0002a2000c1e1100 */
[----:B------:R-:W-:Y:S02]  /*3790*/  LEA.HI.X.SX32 R161, R187, R6, 0x1, P4 ;  /* 0x00000006bba17211 */ /* 0x000fe400020f0eff */
[----:B------:R-:W-:Y:S01]  /*37a0*/  ISETP.GT.AND P0, PT, R0, 0xe, PT ;  /* 0x0000000e0000780c */ /* 0x000fe20003f04270 */
[----:B------:R-:W3:Y:S08]  /*37b0*/  LDC R187, c[0x0][0x238] ;  /* 0x00008e00ffbb7b82 */ /* 0x000ef00000000800 */
[----:B-1----:R-:W1:Y:S01]  /*37c0*/  LDC R183, c[0x0][0x238] ;  /* 0x00008e00ffb77b82 */ /* 0x002e620000000800 */
[----:B------:R-:W-:-:S02]  /*37d0*/  PRMT R207, RZ, 0x7610, R207 ;  /* 0x00007610ffcf7816 */ /* 0x000fc400000000cf */
[----:B------:R-:W-:-:S04]  /*37e0*/  ISETP.GT.AND P4, PT, R0, 0x1, PT ;  /* 0x000000010000780c */ /* 0x000fc80003f84270 */
[----:B------:R4:W2:Y:S01]  /*37f0*/  @P0 LDG.E.U8 R207, desc[UR12][R160.64] ;  /* 0x0000000ca0cf0981 */ /* 0x0008a2000c1e1100 */
[----:B------:R-:W-:Y:S02]  /*3800*/  PRMT R212, RZ, 0x7610, R212 ;  /* 0x00007610ffd47816 */ /* 0x000fe400000000d4 */
[----:B----4-:R-:W-:-:S04]  /*3810*/  IADD3 R160, P0, R7, UR7, RZ ;  /* 0x0000000707a07c10 */ /* 0x010fc8000ff1e0ff */
[----:B0-----:R-:W-:Y:S01]  /*3820*/  LEA.HI.X.SX32 R161, R186, R6, 0x1, P0 ;  /* 0x00000006baa17211 */ /* 0x001fe200000f0eff */
[----:B-1----:R-:W-:-:S04]  /*3830*/  IMAD.SHL.U32 R183, R183, 0x10, RZ ;  /* 0x00000010b7b77824 */ /* 0x002fc800078e00ff */
[----:B------:R0:W4:Y:S01]  /*3840*/  @P4 LDG.E.U8 R212, desc[UR12][R160.64] ;  /* 0x0000000ca0d44981 */ /* 0x000122000c1e1100 */
[-C--:B------:R-:W-:Y:S01]  /*3850*/  IADD3 R182, P0, R183, R7.reuse, RZ ;  /* 0x00000007b7b67210 */ /* 0x080fe20007f1e0ff */
[C---:B---3--:R-:W-:Y:S02]  /*3860*/  IMAD.SHL.U32 R183, R187.reuse, 0x10, RZ ;  /* 0x00000010bbb77824 */ /* 0x048fe400078e00ff */
[----:B0-----:R-:W-:Y:S02]  /*3870*/  IMAD R161, R187, 0x11, RZ ;  /* 0x00000011bba17824 */ /* 0x001fe400078e02ff */
[----:B------:R-:W0:Y:S03]  /*3880*/  LDC R187, c[0x0][0x238] ;  /* 0x00008e00ffbb7b82 */ /* 0x000e260000000800 */
[----:B------:R-:W-:Y:S02]  /*3890*/  IADD3 R160, P1, R161, R7, RZ ;  /* 0x00000007a1a07210 */ /* 0x000fe40007f3e0ff */
[----:B------:R-:W-:Y:S01]  /*38a0*/  ISETP.GT.AND P2, PT, R0, 0x10, PT ;  /* 0x000000100000780c */ /* 0x000fe20003f44270 */
[----:B0-----:R-:W-:-:S02]  /*38b0*/  IMAD R161, R187, 0x11, RZ ;  /* 0x00000011bba17824 */ /* 0x001fc400078e02ff */
[----:B------:R-:W0:Y:S01]  /*38c0*/  LDC R187, c[0x0][0x238] ;  /* 0x00008e00ffbb7b82 */ /* 0x000e220000000800 */
[----:B------:R-:W-:Y:S02]  /*38d0*/  ISETP.GT.AND P3, PT, R0, 0x11, PT ;  /* 0x000000110000780c */ /* 0x000fe40003f64270 */
[----:B------:R-:W-:Y:S02]  /*38e0*/  PRMT R194, RZ, 0x7610, R194 ;  /* 0x00007610ffc27816 */ /* 0x000fe400000000c2 */
[----:B------:R-:W-:Y:S02]  /*38f0*/  LEA.HI.X.SX32 R183, R183, R6, 0x1, P0 ;  /* 0x00000006b7b77211 */ /* 0x000fe400000f0eff */
[----:B------:R-:W-:-:S03]  /*3900*/  PRMT R195, RZ, 0x7610, R195 ;  /* 0x00007610ffc37816 */ /* 0x000fc600000000c3 */
[----:B------:R0:W3:Y:S01]  /*3910*/  @P2 LDG.E.U8 R194, desc[UR12][R182.64] ;  /* 0x0000000cb6c22981 */ /* 0x0000e2000c1e1100 */
[----:B------:R-:W-:Y:S02]  /*3920*/  LEA.HI.X.SX32 R161, R161, R6, 0x1, P1 ;  /* 0x00000006a1a17211 */ /* 0x000fe400008f0eff */
[----:B------:R-:W-:-:S03]  /*3930*/  ISETP.GT.AND P4, PT, R0, 0x13, PT ;  /* 0x000000130000780c */ /* 0x000fc60003f84270 */
[----:B------:R1:W3:Y:S01]  /*3940*/  @P3 LDG.E.U8 R195, desc[UR12][R160.64] ;  /* 0x0000000ca0c33981 */ /* 0x0002e2000c1e1100 */
[----:B0-----:R-:W-:Y:S02]  /*3950*/  IMAD R183, R187, 0x12, RZ ;  /* 0x00000012bbb77824 */ /* 0x001fe400078e02ff */
[----:B------:R-:W-:-:S03]  /*3960*/  IMAD R187, R186, 0x13, RZ ;  /* 0x00000013babb7824 */ /* 0x000fc600078e02ff */
[-C--:B------:R-:W-:Y:S02]  /*3970*/  IADD3 R182, P2, R183, R7.reuse, RZ ;  /* 0x00000007b7b67210 */ /* 0x080fe40007f5e0ff */
[----:B------:R-:W0:Y:S01]  /*3980*/  LDC R183, c[0x0][0x238] ;  /* 0x00008e00ffb77b82 */ /* 0x000e220000000800 */
[C---:B-1----:R-:W-:Y:S02]  /*3990*/  IADD3 R160, P1, R187.reuse, R7, RZ ;  /* 0x00000007bba07210 */ /* 0x042fe40007f3e0ff */
[----:B------:R-:W-:Y:S02]  /*39a0*/  PRMT R185, RZ, 0x7610, R185 ;  /* 0x00007610ffb97816 */ /* 0x000fe400000000b9 */
[----:B------:R-:W-:-:S03]  /*39b0*/  LEA.HI.X.SX32 R161, R187, R6, 0x1, P1 ;  /* 0x00000006bba17211 */ /* 0x000fc600008f0eff */
[----:B------:R-:W1:Y:S02]  /*39c0*/  LDC R187, c[0x0][0x238] ;  /* 0x00008e00ffbb7b82 */ /* 0x000e640000000800 */
[----:B------:R5:W3:Y:S06]  /*39d0*/  @P4 LDG.E.U8 R185, desc[UR12][R160.64] ;  /* 0x0000000ca0b94981 */ /* 0x000aec000c1e1100 */
[----:B-----5:R-:W5:Y:S01]  /*39e0*/  LDC R161, c[0x0][0x238] ;  /* 0x00008e00ffa17b82 */ /* 0x020f620000000800 */
[----:B------:R-:W-:Y:S01]  /*39f0*/  ISETP.GT.AND P0, PT, R0, 0x12, PT ;  /* 0x000000120000780c */ /* 0x000fe20003f04270 */
[----:B0-----:R-:W-:Y:S01]  /*3a00*/  IMAD R183, R183, 0x12, RZ ;  /* 0x00000012b7b77824 */ /* 0x001fe200078e02ff */
[----:B------:R-:W-:Y:S01]  /*3a10*/  PRMT R188, RZ, 0x7610, R188 ;  /* 0x00007610ffbc7816 */ /* 0x000fe200000000bc */
[----:B------:R-:W-:-:S03]  /*3a20*/  IMAD R186, R186, 0x14, RZ ;  /* 0x00000014baba7824 */ /* 0x000fc600078e02ff */
[----:B------:R-:W-:Y:S01]  /*3a30*/  LEA.HI.X.SX32 R183, R183, R6, 0x1, P2 ;  /* 0x00000006b7b77211 */ /* 0x000fe200010f0eff */
[----:B-1----:R-:W-:-:S06]  /*3a40*/  IMAD R187, R187, 0x14, RZ ;  /* 0x00000014bbbb7824 */ /* 0x002fcc00078e02ff */
[----:B------:R-:W3:Y:S01]  /*3a50*/  @P0 LDG.E.U8 R188, desc[UR12][R182.64] ;  /* 0x0000000cb6bc0981 */ /* 0x000ee2000c1e1100 */
[----:B------:R-:W-:-:S04]  /*3a60*/  IADD3 R186, P0, R186, R7, RZ ;  /* 0x00000007baba7210 */ /* 0x000fc80007f1e0ff */
[----:B------:R-:W-:Y:S01]  /*3a70*/  LEA.HI.X.SX32 R187, R187, R6, 0x1, P0 ;  /* 0x00000006bbbb7211 */ /* 0x000fe200000f0eff */
[----:B-----5:R-:W-:-:S05]  /*3a80*/  IMAD R161, R161, 0x15, RZ ;  /* 0x00000015a1a17824 */ /* 0x020fca00078e02ff */
[----:B------:R-:W-:Y:S02]  /*3a90*/  IADD3 R160, P0, R161, R7, RZ ;  /* 0x00000007a1a07210 */ /* 0x000fe40007f1e0ff */
[----:B------:R-:W0:Y:S01]  /*3aa0*/  LDC R161, c[0x0][0x238] ;  /* 0x00008e00ffa17b82 */ /* 0x000e220000000800 */
[----:B------:R-:W-:Y:S02]  /*3ab0*/  ISETP.GT.AND P1, PT, R0, 0x15, PT ;  /* 0x000000150000780c */ /* 0x000fe40003f24270 */
[----:B------:R-:W-:Y:S01]  /*3ac0*/  PRMT R191, RZ, 0x7610, R191 ;  /* 0x00007610ffbf7816 */ /* 0x000fe200000000bf */
[----:B0-----:R-:W-:-:S05]  /*3ad0*/  IMAD R161, R161, 0x15, RZ ;  /* 0x00000015a1a17824 */ /* 0x001fca00078e02ff */
[----:B------:R-:W-:-:S05]  /*3ae0*/  LEA.HI.X.SX32 R161, R161, R6, 0x1, P0 ;  /* 0x00000006a1a17211 */ /* 0x000fca00000f0eff */
[----:B------:R0:W5:Y:S02]  /*3af0*/  @P1 LDG.E.U8 R191, desc[UR12][R160.64] ;  /* 0x0000000ca0bf1981 */ /* 0x000164000c1e1100 */
[----:B0-----:R-:W0:Y:S01]  /*3b00*/  LDC R161, c[0x0][0x238] ;  /* 0x00008e00ffa17b82 */ /* 0x001e220000000800 */
[----:B------:R-:W-:Y:S02]  /*3b10*/  ISETP.GT.AND P2, PT, R0, 0x14, PT ;  /* 0x000000140000780c */ /* 0x000fe40003f44270 */
[----:B------:R-:W-:Y:S02]  /*3b20*/  PRMT R183, RZ, 0x7610, R183 ;  /* 0x00007610ffb77816 */ /* 0x000fe400000000b7 */
[----:B------:R-:W-:-:S09]  /*3b30*/  PRMT R189, RZ, 0x7610, R189 ;  /* 0x00007610ffbd7816 */ /* 0x000fd200000000bd */
[----:B------:R-:W5:Y:S01]  /*3b40*/  @P2 LDG.E.U8 R183, desc[UR12][R186.64] ;  /* 0x0000000cbab72981 */ /* 0x000f62000c1e1100 */
[----:B0-----:R-:W-:-:S05]  /*3b50*/  IMAD R161, R161, 0x16, RZ ;  /* 0x00000016a1a17824 */ /* 0x001fca00078e02ff */
[----:B------:R-:W-:Y:S02]  /*3b60*/  IADD3 R160, P0, R161, R7, RZ ;  /* 0x00000007a1a07210 */ /* 0x000fe40007f1e0ff */
[----:B------:R-:W0:Y:S01]  /*3b70*/  LDC R161, c[0x0][0x238] ;  /* 0x00008e00ffa17b82 */ /* 0x000e220000000800 */
[----:B------:R-:W-:Y:S01]  /*3b80*/  ISETP.GT.AND P2, PT, R0, 0x16, PT ;  /* 0x000000160000780c */ /* 0x000fe20003f44270 */
[----:B0-----:R-:W-:-:S05]  /*3b90*/  IMAD R161, R161, 0x16, RZ ;  /* 0x00000016a1a17824 */ /* 0x001fca00078e02ff */
[----:B------:R-:W-:-:S07]  /*3ba0*/  LEA.HI.X.SX32 R161, R161, R6, 0x1, P0 ;  /* 0x00000006a1a17211 */ /* 0x000fce00000f0eff */
[----:B------:R0:W5:Y:S02]  /*3bb0*/  @P2 LDG.E.U8 R189, desc[UR12][R160.64] ;  /* 0x0000000ca0bd2981 */ /* 0x000164000c1e1100 */
[----:B0-----:R-:W0:Y:S02]  /*3bc0*/  LDC R161, c[0x0][0x238] ;  /* 0x00008e00ffa17b82 */ /* 0x001e240000000800 */
[----:B0-----:R-:W-:-:S05]  /*3bd0*/  IMAD R161, R161, 0x17, RZ ;  /* 0x00000017a1a17824 */ /* 0x001fca00078e02ff */
[----:B------:R-:W-:Y:S02]  /*3be0*/  IADD3 R160, P0, R161, R7, RZ ;  /* 0x00000007a1a07210 */ /* 0x000fe40007f1e0ff */
[----:B------:R-:W0:Y:S01]  /*3bf0*/  LDC R161, c[0x0][0x238] ;  /* 0x00008e00ffa17b82 */ /* 0x000e220000000800 */
[----:B------:R-:W-:Y:S02]  /*3c00*/  ISETP.GT.AND P1, PT, R0, 0x17, PT ;  /* 0x000000170000780c */ /* 0x000fe40003f24270 */
[----:B------:R-:W-:Y:S01]  /*3c10*/  PRMT R184, RZ, 0x7610, R184 ;  /* 0x00007610ffb87816 */ /* 0x000fe200000000b8 */
[----:B0-----:R-:W-:-:S05]  /*3c20*/  IMAD R161, R161, 0x17, RZ ;  /* 0x00000017a1a17824 */ /* 0x001fca00078e02ff */
[----:B------:R-:W-:-:S05]  /*3c30*/  LEA.HI.X.SX32 R161, R161, R6, 0x1, P0 ;  /* 0x00000006a1a17211 */ /* 0x000fca00000f0eff */
        /* <DEDUP_REMOVED lines=60> */
[----:B------:R-:W-:Y:S02]  /*4000*/  PRMT R198, RZ, 0x7610, R198 ;  /* 0x00007610ffc67816 */ /* 0x000fe400000000c6 */
[----:B------:R-:W-:Y:S02]  /*4010*/  LOP3.LUT R192, R192, 0xffff, RZ, 0xc0, !PT ;  /* 0x0000ffffc0c07812 */ /* 0x000fe400078ec0ff */
[----:B------:R-:W-:Y:S02]  /*4020*/  LOP3.LUT R193, R193, 0xffff, RZ, 0xc0, !PT ;  /* 0x0000ffffc1c17812 */ /* 0x000fe400078ec0ff */
[----:B------:R-:W-:Y:S01]  /*4030*/  LOP3.LUT R163, R163, 0xffff, RZ, 0xc0, !PT ;  /* 0x0000ffffa3a37812 */ /* 0x000fe200078ec0ff */
[----:B0-----:R-:W-:-:S05]  /*4040*/  IMAD R161, R161, 0x1e, RZ ;  /* 0x0000001ea1a17824 */ /* 0x001fca00078e02ff */
[----:B------:R-:W-:-:S05]  /*4050*/  LEA.HI.X.SX32 R161, R161, R6, 0x1, P0 ;  /* 0x00000006a1a17211 */ /* 0x000fca00000f0eff */
[----:B------:R0:W5:Y:S01]  /*4060*/  @P1 LDG.E.U8 R198, desc[UR12][R160.64] ;  /* 0x0000000ca0c61981 */ /* 0x000162000c1e1100 */
[----:B--2---:R-:W-:Y:S02]  /*4070*/  LOP3.LUT R208, R208, 0xffff, RZ, 0xc0, !PT ;  /* 0x0000ffffd0d07812 */ /* 0x004fe400078ec0ff */
[----:B------:R-:W-:Y:S02]  /*4080*/  LOP3.LUT R206, R206, 0xffff, RZ, 0xc0, !PT ;  /* 0x0000ffffcece7812 */ /* 0x000fe400078ec0ff */
[----:B0-----:R-:W-:Y:S02]  /*4090*/  LOP3.LUT R160, R162, 0xffff, RZ, 0xc0, !PT ;  /* 0x0000ffffa2a07812 */ /* 0x001fe400078ec0ff */
[----:B------:R-:W-:Y:S02]  /*40a0*/  PRMT R161, R192, 0x3340, R193 ;  /* 0x00003340c0a17816 */ /* 0x000fe400000000c1 */
[----:B------:R-:W-:Y:S01]  /*40b0*/  PRMT R160, R160, 0x3340, R163 ;  /* 0x00003340a0a07816 */ /* 0x000fe200000000a3 */
[----:B------:R-:W0:Y:S01]  /*40c0*/  LDC R192, c[0x0][0x238] ;  /* 0x00008e00ffc07b82 */ /* 0x000e220000000800 */
[----:B------:R-:W-:-:S02]  /*40d0*/  LOP3.LUT R193, R207, 0xffff, RZ, 0xc0, !PT ;  /* 0x0000ffffcfc17812 */ /* 0x000fc400078ec0ff */
[----:B------:R-:W-:Y:S02]  /*40e0*/  LOP3.LUT R163, R205, 0xffff, RZ, 0xc0, !PT ;  /* 0x0000ffffcda37812 */ /* 0x000fe400078ec0ff */
[----:B------:R-:W-:Y:S02]  /*40f0*/  PRMT R193, R193, 0x3340, R208 ;  /* 0x00003340c1c17816 */ /* 0x000fe400000000d0 */
[----:B------:R-:W-:-:S04]  /*4100*/  PRMT R163, R163, 0x3340, R206 ;  /* 0x00003340a3a37816 */ /* 0x000fc800000000ce */
[----:B------:R-:W-:Y:S02]  /*4110*/  PRMT R163, R163, 0x5410, R193 ;  /* 0x00005410a3a37816 */ /* 0x000fe400000000c1 */
[----:B------:R-:W1:Y:S01]  /*4120*/  LDC R193, c[0x0][0x238] ;  /* 0x00008e00ffc17b82 */ /* 0x000e620000000800 */
[----:B------:R-:W-:Y:S02]  /*4130*/  LOP3.LUT R199, R199, 0xffff, RZ, 0xc0, !PT ;  /* 0x0000ffffc7c77812 */ /* 0x000fe400078ec0ff */
[----:B------:R-:W-:Y:S02]  /*4140*/  LOP3.LUT R200, R200, 0xffff, RZ, 0xc0, !PT ;  /* 0x0000ffffc8c87812 */ /* 0x000fe400078ec0ff */
[----:B------:R-:W-:Y:S02]  /*4150*/  ISETP.GT.AND P1, PT, R0, 0x1f, PT ;  /* 0x0000001f0000780c */ /* 0x000fe40003f24270 */
[----:B------:R-:W-:Y:S01]  /*4160*/  PRMT R199, R199, 0x3340, R200 ;  /* 0x00003340c7c77816 */ /* 0x000fe200000000c8 */
[----:B0-----:R-:W-:-:S03]  /*4170*/  IMAD R192, R192, 0x1f, RZ ;  /* 0x0000001fc0c07824 */ /* 0x001fc600078e02ff */
[--C-:B------:R-:W-:Y:S02]  /*4180*/  PRMT R161, R161, 0x5410, R199.reuse ;  /* 0x00005410a1a17816 */ /* 0x100fe400000000c7 */
[----:B------:R-:W-:Y:S02]  /*4190*/  IADD3 R192, P0, R192, R7, RZ ;  /* 0x00000007c0c07210 */ /* 0x000fe40007f1e0ff */
[----:B------:R-:W-:Y:S01]  /*41a0*/  PRMT R199, RZ, 0x7610, R199 ;  /* 0x00007610ffc77816 */ /* 0x000fe200000000c7 */
[----:B-1----:R-:W-:-:S05]  /*41b0*/  IMAD R193, R193, 0x1f, RZ ;  /* 0x0000001fc1c17824 */ /* 0x002fca00078e02ff */
[----:B------:R-:W-:-:S05]  /*41c0*/  LEA.HI.X.SX32 R193, R193, R6, 0x1, P0 ;  /* 0x00000006c1c17211 */ /* 0x000fca00000f0eff */
[----:B------:R0:W2:Y:S01]  /*41d0*/  @P1 LDG.E.U8 R199, desc[UR12][R192.64] ;  /* 0x0000000cc0c71981 */ /* 0x0000a2000c1e1100 */
[----:B------:R-:W-:Y:S02]  /*41e0*/  LOP3.LUT R201, R201, 0xffff, RZ, 0xc0, !PT ;  /* 0x0000ffffc9c97812 */ /* 0x000fe400078ec0ff */
[----:B------:R-:W-:Y:S02]  /*41f0*/  LOP3.LUT R162, R202, 0xffff, RZ, 0xc0, !PT ;  /* 0x0000ffffcaa27812 */ /* 0x000fe400078ec0ff */
[----:B------:R-:W-:Y:S02]  /*4200*/  LOP3.LUT R203, R203, 0xffff, RZ, 0xc0, !PT ;  /* 0x0000ffffcbcb7812 */ /* 0x000fe400078ec0ff */
[----:B------:R-:W-:Y:S02]  /*4210*/  LOP3.LUT R204, R204, 0xffff, RZ, 0xc0, !PT ;  /* 0x0000ffffcccc7812 */ /* 0x000fe400078ec0ff */
[----:B------:R-:W-:Y:S02]  /*4220*/  LOP3.LUT R200, R210, 0xffff, RZ, 0xc0, !PT ;  /* 0x0000ffffd2c87812 */ /* 0x000fe400078ec0ff */
[----:B----4-:R-:W-:-:S02]  /*4230*/  LOP3.LUT R212, R212, 0xffff, RZ, 0xc0, !PT ;  /* 0x0000ffffd4d47812 */ /* 0x010fc400078ec0ff */
[----:B------:R-:W-:Y:S02]  /*4240*/  PRMT R162, R201, 0x3340, R162 ;  /* 0x00003340c9a27816 */ /* 0x000fe400000000a2 */
[----:B------:R-:W-:Y:S02]  /*4250*/  PRMT R203, R203, 0x3340, R204 ;  /* 0x00003340cbcb7816 */ /* 0x000fe400000000cc */
[----:B------:R-:W-:Y:S02]  /*4260*/  PRMT R200, R200, 0x3340, R212 ;  /* 0x00003340c8c87816 */ /* 0x000fe400000000d4 */
[----:B------:R-:W-:Y:S02]  /*4270*/  PRMT R162, R162, 0x5410, R203 ;  /* 0x00005410a2a27816 */ /* 0x000fe400000000cb */
[----:B------:R-:W-:Y:S01]  /*4280*/  PRMT R160, R200, 0x5410, R160 ;  /* 0x00005410c8a07816 */ /* 0x000fe200000000a0 */
[----:B------:R-:W-:Y:S01]  /*4290*/  BAR.SYNC.DEFER_BLOCKING 0x0 ;  /* 0x0000000000007b1d */ /* 0x000fe20000010000 */
[----:B------:R-:W-:-:S02]  /*42a0*/  ISETP.GE.AND P0, PT, R4, R0, PT ;  /* 0x000000000400720c */ /* 0x000fc40003f06270 */
[----:B0-----:R-:W-:Y:S02]  /*42b0*/  IADD3 R192, P1, R2, R180, RZ ;  /* 0x000000b402c07210 */ /* 0x001fe40007f3e0ff */
[----:B------:R-:W-:Y:S02]  /*42c0*/  PRMT R201, RZ, 0x7610, R201 ;  /* 0x00007610ffc97816 */ /* 0x000fe400000000c9 */
[----:B------:R-:W-:Y:S01]  /*42d0*/  PRMT R200, RZ, 0x7610, R200 ;  /* 0x00007610ffc87816 */ /* 0x000fe200000000c8 */
[----:B------:R-:W-:Y:S01]  /*42e0*/  IMAD.X R193, R246, 0x1, R172, P1 ;  /* 0x00000001f6c17824 */ /* 0x000fe200008e06ac */
[----:B------:R0:W-:Y:S05]  /*42f0*/  STS.128 [R244+UR6], R160 ;  /* 0x000000a0f4007988 */ /* 0x0001ea0008000c06 */
[----:B------:R1:W4:Y:S01]  /*4300*/  @!P0 LDG.E.U8 R201, desc[UR12][R192.64] ;  /* 0x0000000cc0c98981 */ /* 0x000322000c1e1100 */
[----:B0-----:R-:W-:-:S02]  /*4310*/  IADD3 R160, P2, R2, R179, RZ ;  /* 0x000000b302a07210 */ /* 0x001fc40007f5e0ff */
[----:B------:R-:W-:-:S03]  /*4320*/  IADD3 R162, P1, R2, R178, RZ ;  /* 0x000000b202a27210 */ /* 0x000fc60007f3e0ff */
[C---:B------:R-:W-:Y:S01]  /*4330*/  IMAD.X R161, R246.reuse, 0x1, R170, P2 ;  /* 0x00000001f6a17824 */ /* 0x040fe200010e06aa */
[----:B-1----:R-:W-:Y:S01]  /*4340*/  PRMT R192, RZ, 0x7610, R192 ;  /* 0x00007610ffc07816 */ /* 0x002fe200000000c0 */
[----:B------:R-:W-:-:S03]  /*4350*/  IMAD.X R163, R246, 0x1, R168, P1 ;  /* 0x00000001f6a37824 */ /* 0x000fc600008e06a8 */
[----:B------:R0:W4:Y:S01]  /*4360*/  @!P0 LDG.E.U8 R200, desc[UR12][R160.64] ;  /* 0x0000000ca0c88981 */ /* 0x000122000c1e1100 */
[----:B------:R-:W-:-:S03]  /*4370*/  PRMT R193, RZ, 0x7610, R193 ;  /* 0x00007610ffc17816 */ /* 0x000fc600000000c1 */
[----:B------:R1:W4:Y:S01]  /*4380*/  @!P0 LDG.E.U8 R192, desc[UR12][R162.64] ;  /* 0x0000000ca2c08981 */ /* 0x000322000c1e1100 */
[----:B0-----:R-:W-:-:S05]  /*4390*/  IADD3 R160, P1, R2, R177, RZ ;  /* 0x000000b102a07210 */ /* 0x001fca0007f3e0ff */
[----:B------:R-:W-:Y:S01]  /*43a0*/  IMAD.X R161, R246, 0x1, R166, P1 ;  /* 0x00000001f6a17824 */ /* 0x000fe200008e06a6 */
[----:B-1----:R-:W-:-:S04]  /*43b0*/  IADD3 R162, P1, R2, R176, RZ ;  /* 0x000000b002a27210 */ /* 0x002fc80007f3e0ff */
[----:B------:R0:W4:Y:S01]  /*43c0*/  @!P0 LDG.E.U8 R193, desc[UR12][R160.64] ;  /* 0x0000000ca0c18981 */ /* 0x000122000c1e1100 */
[----:B------:R-:W-:Y:S01]  /*43d0*/  IMAD.X R163, R246, 0x1, R164, P1 ;  /* 0x00000001f6a37824 */ /* 0x000fe200008e06a4 */
[----:B------:R-:W-:Y:S02]  /*43e0*/  PRMT R203, RZ, 0x7610, R203 ;  /* 0x00007610ffcb7816 */ /* 0x000fe400000000cb */
[----:B0-----:R-:W-:-:S05]  /*43f0*/  IADD3 R160, P1, R2, R175, RZ ;  /* 0x000000af02a07210 */ /* 0x001fca0007f3e0ff */
[----:B------:R-:W-:-:S05]  /*4400*/  IMAD.X R161, R246, 0x1, R158, P1 ;  /* 0x00000001f6a17824 */ /* 0x000fca00008e069e */
[----:B------:R0:W4:Y:S01]  /*4410*/  @!P0 LDG.E.U8 R203, desc[UR12][R160.64] ;  /* 0x0000000ca0cb8981 */ /* 0x000122000c1e1100 */
        /* <DEDUP_REMOVED lines=65> */
[----:B------:R-:W-:-:S06]  /*4830*/  PRMT R202, RZ, 0x7610, R202 ;  /* 0x00007610ffca7816 */ /* 0x000fcc00000000ca */
[----:B------:R3:W4:Y:S01]  /*4840*/  @!P0 LDG.E.U8 R202, desc[UR12][R162.64] ;  /* 0x0000000ca2ca8981 */ /* 0x000722000c1e1100 */
[----:B0-----:R-:W-:-:S05]  /*4850*/  IADD3 R160, P1, R2, R219, RZ ;  /* 0x000000db02a07210 */ /* 0x001fca0007f3e0ff */
[----:B------:R-:W-:-:S05]  /*4860*/  IMAD.X R161, R246, 0x1, R217, P1 ;  /* 0x00000001f6a17824 */ /* 0x000fca00008e06d9 */
[----:B------:R0:W4:Y:S01]  /*4870*/  @!P0 LDG.E.U8 R232, desc[UR12][R160.64] ;  /* 0x0000000ca0e88981 */ /* 0x000122000c1e1100 */
[----:B---3--:R-:W-:Y:S02]  /*4880*/  LOP3.LUT R163, R194, 0xffff, RZ, 0xc0, !PT ;  /* 0x0000ffffc2a37812 */ /* 0x008fe400078ec0ff */
[----:B------:R-:W-:Y:S02]  /*4890*/  PRMT R194, RZ, 0x7610, R194 ;  /* 0x00007610ffc27816 */ /* 0x000fe400000000c2 */
[----:B0-----:R-:W-:-:S05]  /*48a0*/  IADD3 R160, P1, R2, R223, RZ ;  /* 0x000000df02a07210 */ /* 0x001fca0007f3e0ff */
[----:B------:R-:W-:Y:S01]  /*48b0*/  IMAD.X R161, R246, 0x1, R221, P1 ;  /* 0x00000001f6a17824 */ /* 0x000fe200008e06dd */
[----:B------:R-:W-:Y:S02]  /*48c0*/  LOP3.LUT R162, R188, 0xffff, RZ, 0xc0, !PT ;  /* 0x0000ffffbca27812 */ /* 0x000fe400078ec0ff */
[----:B------:R-:W-:Y:S02]  /*48d0*/  LOP3.LUT R185, R185, 0xffff, RZ, 0xc0, !PT ;  /* 0x0000ffffb9b97812 */ /* 0x000fe400078ec0ff */
[----:B------:R0:W3:Y:S02]  /*48e0*/  @!P0 LDG.E.U8 R194, desc[UR12][R160.64] ;  /* 0x0000000ca0c28981 */ /* 0x0000e4000c1e1100 */
[--C-:B------:R-:W-:Y:S02]  /*48f0*/  PRMT R162, R162, 0x3340, R185.reuse ;  /* 0x00003340a2a27816 */ /* 0x100fe400000000b9 */
[----:B------:R-:W-:Y:S02]  /*4900*/  PRMT R185, RZ, 0x7610, R185 ;  /* 0x00007610ffb97816 */ /* 0x000fe400000000b9 */
[----:B0-----:R-:W-:-:S05]  /*4910*/  IADD3 R160, P1, R2, R227, RZ ;  /* 0x000000e302a07210 */ /* 0x001fca0007f3e0ff */
[----:B------:R-:W-:Y:S01]  /*4920*/  IMAD.X R161, R246, 0x1, R225, P1 ;  /* 0x00000001f6a17824 */ /* 0x000fe200008e06e1 */
[----:B-----5:R-:W-:Y:S02]  /*4930*/  LOP3.LUT R183, R183, 0xffff, RZ, 0xc0, !PT ;  /* 0x0000ffffb7b77812 */ /* 0x020fe400078ec0ff */
[----:B------:R-:W-:Y:S02]  /*4940*/  LOP3.LUT R188, R191, 0xffff, RZ, 0xc0, !PT ;  /* 0x0000ffffbfbc7812 */ /* 0x000fe400078ec0ff */
[----:B------:R0:W5:Y:S02]  /*4950*/  @!P0 LDG.E.U8 R185, desc[UR12][R160.64] ;  /* 0x0000000ca0b98981 */ /* 0x000164000c1e1100 */
[----:B------:R-:W-:Y:S02]  /*4960*/  PRMT R188, R183, 0x3340, R188 ;  /* 0x00003340b7bc7816 */ /* 0x000fe400000000bc */
        /* <DEDUP_REMOVED lines=23> */
[----:B------:R-:W-:-:S05]  /*4ae0*/  IMAD.X R161, R246, 0x1, R237, P1 ;  /* 0x00000001f6a17824 */ /* 0x000fca00008e06ed */
[----:B------:R0:W3:Y:S01]  /*4af0*/  @!P0 LDG.E.U8 R186, desc[UR12][R160.64] ;  /* 0x0000000ca0ba8981 */ /* 0x0000e2000c1e1100 */
[----:B------:R-:W-:Y:S02]  /*4b00*/  PRMT R191, RZ, 0x7610, R191 ;  /* 0x00007610ffbf7816 */ /* 0x000fe400000000bf */
[----:B0-----:R-:W-:-:S05]  /*4b10*/  IADD3 R160, P1, R2, R240, RZ ;  /* 0x000000f002a07210 */ /* 0x001fca0007f3e0ff */
[----:B------:R-:W-:Y:S01]  /*4b20*/  IMAD.X R161, R246, 0x1, R239, P1 ;  /* 0x00000001f6a17824 */ /* 0x000fe200008e06ef */
[----:B------:R-:W-:-:S04]  /*4b30*/  LOP3.LUT R195, R195, 0xffff, RZ, 0xc0, !PT ;  /* 0x0000ffffc3c37812 */ /* 0x000fc800078ec0ff */
[----:B------:R0:W3:Y:S01]  /*4b40*/  @!P0 LDG.E.U8 R191, desc[UR12][R160.64] ;  /* 0x0000000ca0bf8981 */ /* 0x0000e2000c1e1100 */
[----:B------:R-:W-:Y:S02]  /*4b50*/  PRMT R163, R163, 0x3340, R195 ;  /* 0x00003340a3a37816 */ /* 0x000fe400000000c3 */
[----:B------:R-:W-:Y:S02]  /*4b60*/  LOP3.LUT R195, R196, 0xffff, RZ, 0xc0, !PT ;  /* 0x0000ffffc4c37812 */ /* 0x000fe400078ec0ff */
        /* <DEDUP_REMOVED lines=8> */
[----:B0-----:R-:W-:Y:S02]  /*4bf0*/  PRMT R160, R163, 0x5410, R162 ;  /* 0x00005410a3a07816 */ /* 0x001fe400000000a2 */
[----:B------:R-:W-:-:S05]  /*4c00*/  IADD3 R162, P1, R2, R3, RZ ;  /* 0x0000000302a27210 */ /* 0x000fca0007f3e0ff */
[----:B------:R-:W-:-:S05]  /*4c10*/  IMAD.X R163, R246, 0x1, R174, P1 ;  /* 0x00000001f6a37824 */ /* 0x000fca00008e06ae */
[----:B------:R0:W3:Y:S01]  /*4c20*/  @!P0 LDG.E.U8 R198, desc[UR12][R162.64] ;  /* 0x0000000ca2c68981 */ /* 0x0000e2000c1e1100 */
[----:B--2---:R-:W-:-:S04]  /*4c30*/  LOP3.LUT R199, R199, 0xffff, RZ, 0xc0, !PT ;  /* 0x0000ffffc7c77812 */ /* 0x004fc800078ec0ff */
[----:B------:R-:W-:Y:S02]  /*4c40*/  PRMT R197, R197, 0x3340, R199 ;  /* 0x00003340c5c57816 */ /* 0x000fe400000000c7 */
[----:B------:R-:W-:Y:S02]  /*4c50*/  LOP3.LUT R199, R244, 0x10, RZ, 0x3c, !PT ;  /* 0x00000010f4c77812 */ /* 0x000fe400078e3cff */
[----:B------:R-:W-:Y:S02]  /*4c60*/  PRMT R161, R188, 0x5410, R189 ;  /* 0x00005410bca17816 */ /* 0x000fe400000000bd */
[----:B0-----:R-:W-:Y:S02]  /*4c70*/  PRMT R162, R187, 0x5410, R190 ;  /* 0x00005410bba27816 */ /* 0x001fe400000000be */
[----:B------:R-:W-:-:S05]  /*4c80*/  PRMT R163, R195, 0x5410, R197 ;  /* 0x00005410c3a37816 */ /* 0x000fca00000000c5 */
[----:B------:R0:W-:Y:S04]  /*4c90*/  STS.128 [R199+UR6], R160 ;  /* 0x000000a0c7007988 */ /* 0x0001e80008000c06 */
[----:B----4-:R0:W-:Y:S04]  /*4ca0*/  STS.U8 [R245+UR6+0x1f00], R201 ;  /* 0x001f00c9f5007988 */ /* 0x0101e80008000006 */
[----:B------:R0:W-:Y:S04]  /*4cb0*/  STS.U8 [R245+UR6+0x1e00], R192 ;  /* 0x001e00c0f5007988 */ /* 0x0001e80008000006 */
        /* <DEDUP_REMOVED lines=10> */
[----:B-----5:R0:W-:Y:S04]  /*4d60*/  STS.U8 [R245+UR6+0x1300], R185 ;  /* 0x001300b9f5007988 */ /* 0x0201e80008000006 */
[----:B---3--:R0:W-:Y:S04]  /*4d70*/  STS.U8 [R245+UR6+0x1200], R184 ;  /* 0x001200b8f5007988 */ /* 0x0081e80008000006 */
        /* <DEDUP_REMOVED lines=17> */
[----:B------:R0:W-:Y:S01]  /*4e90*/  STS.U8 [R243+UR6+0x1f80], R198 ;  /* 0x001f80c6f3007988 */ /* 0x0001e20008000006 */
[----:B------:R1:W-:Y:S06]  /*4ea0*/  MEMBAR.ALL.CTA ;  /* 0x0000000000007992 */ /* 0x0003ec0000008000 */
[----:B-1----:R-:W1:Y:S02]  /*4eb0*/  FENCE.VIEW.ASYNC.S ;  /* 0x00000000000073c6 */ /* 0x002e640000000000 */
[----:B-1----:R-:W-:Y:S06]  /*4ec0*/  BAR.SYNC.DEFER_BLOCKING 0x0 ;  /* 0x0000000000007b1d */ /* 0x002fec0000010000 */
[----:B------:R-:W-:Y:S01]  /*4ed0*/  UMOV UR16, UR4 ;  /* 0x0000000400107c82 */ /* 0x000fe20008000000 */
[----:B------:R-:W-:Y:S01]  /*4ee0*/  UMOV UR17, 0xc0000010 ;  /* 0xc000001000117882 */ /* 0x000fe20000000000 */
[----:B------:R-:W-:Y:S01]  /*4ef0*/  UMOV UR10, UR18 ;  /* 0x00000012000a7c82 */ /* 0x000fe20008000000 */
[----:B------:R-:W-:Y:S01]  /*4f00*/  UMOV UR11, UR19 ;  /* 0x00000013000b7c82 */ /* 0x000fe20008000000 */
[----:B------:R-:W-:-:S06]  /*4f10*/  WARPGROUP.ARRIVE ;  /* 0x00000000000079c5 */ /* 0x000fcc0000000000 */
[----:B------:R-:W-:-:S12]  /*4f20*/  QGMMA.64x128x32.F32.E4M3.E4M3 R88, gdesc[UR16], R88 ;  /* 0x01e00000105879f3 */ /* 0x000fd80008700858 */
[----:B------:R-:W-:Y:S01]  /*4f30*/  QGMMA.64x128x32.F32.E4M3.E4M3 R24, gdesc[UR8], R24, gsb0 ;  /* 0x01e00000081879f3 */ /* 0x000fe20008000818 */
[----:B------:R-:W-:-:S04]  /*4f40*/  IADD3 R177, P4, R177, UR14, RZ ;  /* 0x0000000eb1b17c10 */ /* 0x000fc8000ff9e0ff */
[----:B------:R-:W-:Y:S02]  /*4f50*/  IADD3.X R166, R166, UR15, RZ, P4, !PT ;  /* 0x0000000fa6a67c10 */ /* 0x000fe4000a7fe4ff */
[----:B------:R-:W-:Y:S02]  /*4f60*/  IADD3 R165, P4, R165, UR14, RZ ;  /* 0x0000000ea5a57c10 */ /* 0x000fe4000ff9e0ff */
[----:B------:R-:W-:Y:S02]  /*4f70*/  IADD3 R3, P0, R3, UR14, RZ ;  /* 0x0000000e03037c10 */ /* 0x000fe4000ff1e0ff */
[----:B------:R-:W-:Y:S02]  /*4f80*/  IADD3 R180, P1, R180, UR14, RZ ;  /* 0x0000000eb4b47c10 */ /* 0x000fe4000ff3e0ff */
[----:B------:R-:W-:Y:S02]  /*4f90*/  IADD3 R179, P2, R179, UR14, RZ ;  /* 0x0000000eb3b37c10 */ /* 0x000fe4000ff5e0ff */
[----:B------:R-:W-:-:S02]  /*4fa0*/  IADD3 R178, P3, R178, UR14, RZ ;  /* 0x0000000eb2b27c10 */ /* 0x000fc4000ff7e0ff */
[----:B------:R-:W-:Y:S02]  /*4fb0*/  IADD3.X R20, R20, UR15, RZ, P4, !PT ;  /* 0x0000000f14147c10 */ /* 0x000fe4000a7fe4ff */
[----:B------:R-:W-:Y:S02]  /*4fc0*/  IADD3 R19, P4, R19, UR14, RZ ;  /* 0x0000000e13137c10 */ /* 0x000fe4000ff9e0ff */
[----:B------:R-:W-:Y:S02]  /*4fd0*/  IADD3 R176, P5, R176, UR14, RZ ;  /* 0x0000000eb0b07c10 */ /* 0x000fe4000ffbe0ff */
[----:B------:R-:W-:Y:S02]  /*4fe0*/  IADD3.X R174, R174, UR15, RZ, P0, !PT ;  /* 0x0000000faeae7c10 */ /* 0x000fe400087fe4ff */
[----:B------:R-:W-:Y:S02]  /*4ff0*/  IADD3.X R172, R172, UR15, RZ, P1, !PT ;  /* 0x0000000facac7c10 */ /* 0x000fe40008ffe4ff */
[----:B------:R-:W-:-:S02]  /*5000*/  IADD3.X R170, R170, UR15, RZ, P2, !PT ;  /* 0x0000000faaaa7c10 */ /* 0x000fc400097fe4ff */
[----:B------:R-:W-:Y:S02]  /*5010*/  IADD3.X R168, R168, UR15, RZ, P3, !PT ;  /* 0x0000000fa8a87c10 */ /* 0x000fe40009ffe4ff */
[----:B------:R-:W-:Y:S02]  /*5020*/  IADD3 R175, P6, R175, UR14, RZ ;  /* 0x0000000eafaf7c10 */ /* 0x000fe4000ffde0ff */
[----:B------:R-:W-:Y:S02]  /*5030*/  IADD3 R173, P0, R173, UR14, RZ ;  /* 0x0000000eadad7c10 */ /* 0x000fe4000ff1e0ff */
[----:B------:R-:W-:Y:S02]  /*5040*/  IADD3 R171, P1, R171, UR14, RZ ;  /* 0x0000000eabab7c10 */ /* 0x000fe4000ff3e0ff */
[----:B------:R-:W-:Y:S02]  /*5050*/  IADD3 R169, P2, R169, UR14, RZ ;  /* 0x0000000ea9a97c10 */ /* 0x000fe4000ff5e0ff */
[----:B------:R-:W-:Y:S01]  /*5060*/  IADD3 R167, P3, R167, UR14, RZ ;  /* 0x0000000ea7a77c10 */ /* 0x000fe2000ff7e0ff */
[----:B------:R-:W-:Y:S01]  /*5070*/  VIADD R5, R5, 0xffffffff ;  /* 0xffffffff05057836 */ /* 0x000fe20000000000 */
[----:B------:R-:W-:-:S02]  /*5080*/  IADD3.X R10, R10, UR15, RZ, P4, !PT ;  /* 0x0000000f0a0a7c10 */ /* 0x000fc4000a7fe4ff */
[----:B------:R-:W-:Y:S02]  /*5090*/  IADD3.X R164, R164, UR15, RZ, P5, !PT ;  /* 0x0000000fa4a47c10 */ /* 0x000fe4000affe4ff */
[----:B------:R-:W-:Y:S02]  /*50a0*/  IADD3 R227, P4, R227, UR14, RZ ;  /* 0x0000000ee3e37c10 */ /* 0x000fe4000ff9e0ff */
[----:B------:R-:W-:Y:S02]  /*50b0*/  IADD3 R159, P5, R159, UR14, RZ ;  /* 0x0000000e9f9f7c10 */ /* 0x000fe4000ffbe0ff */
[----:B------:R-:W-:Y:S02]  /*50c0*/  IADD3.X R158, R158, UR15, RZ, P6, !PT ;  /* 0x0000000f9e9e7c10 */ /* 0x000fe4000b7fe4ff */
[----:B------:R-:W-:Y:S02]  /*50d0*/  IADD3.X R156, R156, UR15, RZ, P0, !PT ;  /* 0x0000000f9c9c7c10 */ /* 0x000fe400087fe4ff */
[----:B------:R-:W-:-:S02]  /*50e0*/  IADD3.X R154, R154, UR15, RZ, P1, !PT ;  /* 0x0000000f9a9a7c10 */ /* 0x000fc40008ffe4ff */
[----:B------:R-:W-:Y:S02]  /*50f0*/  IADD3.X R152, R152, UR15, RZ, P2, !PT ;  /* 0x0000000f98987c10 */ /* 0x000fe400097fe4ff */
[----:B------:R-:W-:Y:S02]  /*5100*/  IADD3.X R22, R22, UR15, RZ, P3, !PT ;  /* 0x0000000f16167c10 */ /* 0x000fe40009ffe4ff */
[----:B------:R-:W-:Y:S02]  /*5110*/  IADD3 R157, P6, R157, UR14, RZ ;  /* 0x0000000e9d9d7c10 */ /* 0x000fe4000ffde0ff */
[----:B------:R-:W-:Y:S02]  /*5120*/  IADD3 R155, P0, R155, UR14, RZ ;  /* 0x0000000e9b9b7c10 */ /* 0x000fe4000ff1e0ff */
[----:B------:R-:W-:Y:S02]  /*5130*/  IADD3 R153, P1, R153, UR14, RZ ;  /* 0x0000000e99997c10 */ /* 0x000fe4000ff3e0ff */
[----:B------:R-:W-:-:S02]  /*5140*/  IADD3 R23, P2, R23, UR14, RZ ;  /* 0x0000000e17177c10 */ /* 0x000fc4000ff5e0ff */
[----:B------:R-:W-:Y:S02]  /*5150*/  IADD3 R21, P3, R21, UR14, RZ ;  /* 0x0000000e15157c10 */ /* 0x000fe4000ff7e0ff */
[----:B------:R-:W-:Y:S02]  /*5160*/  IADD3.X R225, R225, UR15, RZ, P4, !PT ;  /* 0x0000000fe1e17c10 */ /* 0x000fe4000a7fe4ff */
[----:B------:R-:W-:Y:S02]  /*5170*/  IADD3.X R18, R18, UR15, RZ, P5, !PT ;  /* 0x0000000f12127c10 */ /* 0x000fe4000affe4ff */
[----:B------:R-:W-:Y:S02]  /*5180*/  ISETP.NE.U32.AND P4, PT, R5, RZ, PT ;  /* 0x000000ff0500720c */ /* 0x000fe40003f85070 */
[----:B------:R-:W-:Y:S02]  /*5190*/  IADD3 R17, P5, R17, UR14, RZ ;  /* 0x0000000e11117c10 */ /* 0x000fe4000ffbe0ff */
[----:B------:R-:W-:-:S02]  /*51a0*/  IADD3.X R16, R16, UR15, RZ, P6, !PT ;  /* 0x0000000f10107c10 */ /* 0x000fc4000b7fe4ff */
[----:B------:R-:W-:Y:S02]  /*51b0*/  IADD3.X R14, R14, UR15, RZ, P0, !PT ;  /* 0x0000000f0e0e7c10 */ /* 0x000fe400087fe4ff */
[----:B------:R-:W-:Y:S02]  /*51c0*/  IADD3.X R13, R13, UR15, RZ, P1, !PT ;  /* 0x0000000f0d0d7c10 */ /* 0x000fe40008ffe4ff */
[----:B------:R-:W-:Y:S02]  /*51d0*/  IADD3.X R12, R12, UR15, RZ, P2, !PT ;  /* 0x0000000f0c0c7c10 */ /* 0x000fe400097fe4ff */
[----:B------:R-:W-:Y:S02]  /*51e0*/  IADD3.X R11, R11, UR15, RZ, P3, !PT ;  /* 0x0000000f0b0b7c10 */ /* 0x000fe40009ffe4ff */
[----:B------:R-:W-:Y:S02]  /*51f0*/  IADD3 R15, P6, R15, UR14, RZ ;  /* 0x0000000e0f0f7c10 */ /* 0x000fe4000ffde0ff */
[----:B------:R-:W-:-:S02]  /*5200*/  IADD3 R211, P0, R211, UR14, RZ ;  /* 0x0000000ed3d37c10 */ /* 0x000fc4000ff1e0ff */
[----:B------:R-:W-:Y:S02]  /*5210*/  IADD3 R215, P1, R215, UR14, RZ ;  /* 0x0000000ed7d77c10 */ /* 0x000fe4000ff3e0ff */
[----:B------:R-:W-:Y:S02]  /*5220*/  IADD3 R219, P2, R219, UR14, RZ ;  /* 0x0000000edbdb7c10 */ /* 0x000fe4000ff5e0ff */
[----:B------:R-:W-:Y:S02]  /*5230*/  IADD3 R223, P3, R223, UR14, RZ ;  /* 0x0000000edfdf7c10 */ /* 0x000fe4000ff7e0ff */
[----:B------:R-:W-:Y:S02]  /*5240*/  IADD3.X R9, R9, UR15, RZ, P5, !PT ;  /* 0x0000000f09097c10 */ /* 0x000fe4000affe4ff */
        /* <DEDUP_REMOVED lines=12> */
[----:B------:R-:W-:Y:S02]  /*5310*/  IADD3 R7, P5, R248, R7, RZ ;  /* 0x00000007f8077210 */ /* 0x000fe40007fbe0ff */
[----:B------:R-:W-:-:S02]  /*5320*/  IADD3.X R233, R233, UR15, RZ, P6, !PT ;  /* 0x0000000fe9e97c10 */ /* 0x000fc4000b7fe4ff */
[----:B------:R-:W-:Y:S02]  /*5330*/  IADD3.X R235, R235, UR15, RZ, P0, !PT ;  /* 0x0000000febeb7c10 */ /* 0x000fe400087fe4ff */
[----:B------:R-:W-:Y:S02]  /*5340*/  IADD3.X R237, R237, UR15, RZ, P1, !PT ;  /* 0x0000000feded7c10 */ /* 0x000fe40008ffe4ff */
[----:B------:R-:W-:Y:S02]  /*5350*/  IADD3.X R239, R239, UR15, RZ, P2, !PT ;  /* 0x0000000fefef7c10 */ /* 0x000fe400097fe4ff */
[----:B------:R-:W-:Y:S01]  /*5360*/  IADD3.X R241, R241, UR15, RZ, P3, !PT ;  /* 0x0000000ff1f17c10 */ /* 0x000fe20009ffe4ff */
[----:B------:R-:W-:Y:S02]  /*5370*/  WARPGROUP.DEPBAR.LE gsb0, 0x0 ;  /* 0x00008000000079c5 */ /* 0x000fe40000010000 */
[----:B------:R-:W-:Y:S01]  /*5380*/  VIADD R0, R0, 0xffffffe0 ;  /* 0xffffffe000007836 */ /* 0x000fe20000000000 */
[----:B------:R-:W-:Y:S01]  /*5390*/  LEA.HI.X.SX32 R6, R248, R6, 0x1, P5 ;  /* 0x00000006f8067211 */ /* 0x000fe200028f0eff */
[----:B0-----:R-:W-:Y:S06]  /*53a0*/  @P4 BRA `(.L_x_1) ;  /* 0xffffffdc009c4947 */ /* 0x001fec000383ffff */
.L_x_0:
[----:B------:R-:W0:Y:S01]  /*53b0*/  S2R R160, SR_TID.X ;  /* 0x0000000000a07919 */ /* 0x000e220000002100 */
[----:B------:R-:W-:Y:S01]  /*53c0*/  F2FP.SATFINITE.E4M3.F32.PACK_AB_MERGE_C R4, R89, R88, RZ ;  /* 0x000000585904723e */ /* 0x000fe200048070ff */
[----:B------:R-:W-:Y:S01]  /*53d0*/  ULDC.64 UR4, c[0x0][0x228] ;  /* 0x00008a0000047ab9 */ /* 0x000fe20000000a00 */
[----:B------:R-:W-:Y:S01]  /*53e0*/  F2FP.SATFINITE.E4M3.F32.PACK_AB_MERGE_C R5, R91, R90, RZ ;  /* 0x0000005a5b05723e */ /* 0x000fe200048070ff */
[----:B------:R-:W-:Y:S01]  /*53f0*/  ULDC UR8, c[0x0][0x22c] ;  /* 0x00008b0000087ab9 */ /* 0x000fe20000000800 */
[----:B------:R-:W-:Y:S02]  /*5400*/  F2FP.SATFINITE.E4M3.F32.PACK_AB_MERGE_C R93, R93, R92, RZ ;  /* 0x0000005c5d5d723e */ /* 0x000fe400048070ff */
[----:B------:R-:W-:Y:S02]  /*5410*/  F2FP.SATFINITE.E4M3.F32.PACK_AB_MERGE_C R94, R95, R94, RZ ;  /* 0x0000005e5f5e723e */ /* 0x000fe400048070ff */
[----:B------:R-:W-:Y:S02]  /*5420*/  F2FP.SATFINITE.E4M3.F32.PACK_AB_MERGE_C R6, R25, R24, RZ ;  /* 0x000000181906723e */ /* 0x000fe400048070ff */
[----:B------:R-:W-:-:S02]  /*5430*/  F2FP.SATFINITE.E4M3.F32.PACK_AB_MERGE_C R7, R27, R26, RZ ;  /* 0x0000001a1b07723e */ /* 0x000fc400048070ff */
[----:B------:R-:W-:Y:S02]  /*5440*/  F2FP.SATFINITE.E4M3.F32.PACK_AB_MERGE_C R29, R29, R28, RZ ;  /* 0x0000001c1d1d723e */ /* 0x000fe400048070ff */
[----:B------:R-:W-:Y:S02]  /*5450*/  F2FP.SATFINITE.E4M3.F32.PACK_AB_MERGE_C R30, R31, R30, RZ ;  /* 0x0000001e1f1e723e */ /* 0x000fe400048070ff */
[----:B------:R-:W-:Y:S02]  /*5460*/  F2FP.SATFINITE.E4M3.F32.PACK_AB_MERGE_C R37, R37, R36, RZ ;  /* 0x000000242525723e */ /* 0x000fe400048070ff */
[----:B------:R-:W-:Y:S02]  /*5470*/  PRMT R4, R4, 0x5410, R93 ;  /* 0x0000541004047816 */ /* 0x000fe4000000005d */
[----:B------:R-:W-:Y:S02]  /*5480*/  PRMT R5, R5, 0x5410, R94 ;  /* 0x0000541005057816 */ /* 0x000fe4000000005e */
[----:B------:R-:W-:-:S02]  /*5490*/  PRMT R6, R6, 0x5410, R29 ;  /* 0x0000541006067816 */ /* 0x000fc4000000001d */
[----:B------:R-:W-:Y:S02]  /*54a0*/  PRMT R7, R7, 0x5410, R30 ;  /* 0x0000541007077816 */ /* 0x000fe4000000001e */
[----:B------:R-:W-:Y:S01]  /*54b0*/  LEA R245, R245, UR6, 0x4 ;  /* 0x00000006f5f57c11 */ /* 0x000fe2000f8e20ff */
[----:B------:R-:W-:Y:S01]  /*54c0*/  BAR.SYNC.DEFER_BLOCKING 0x0 ;  /* 0x0000000000007b1d */ /* 0x000fe20000010000 */
[----:B------:R-:W-:Y:S02]  /*54d0*/  F2FP.SATFINITE.E4M3.F32.PACK_AB_MERGE_C R98, R99, R98, RZ ;  /* 0x000000626362723e */ /* 0x000fe400048070ff */
[----:B------:R-:W-:Y:S01]  /*54e0*/  F2FP.SATFINITE.E4M3.F32.PACK_AB_MERGE_C R103, R103, R102, RZ ;  /* 0x000000666767723e */ /* 0x000fe200048070ff */
[C---:B0-----:R-:W-:Y:S01]  /*54f0*/  IMAD.SHL.U32 R0, R160.reuse, 0x10, RZ ;  /* 0x00000010a0007824 */ /* 0x041fe200078e00ff */
[----:B------:R-:W-:Y:S01]  /*5500*/  F2FP.SATFINITE.E4M3.F32.PACK_AB_MERGE_C R96, R97, R96, RZ ;  /* 0x000000606160723e */ /* 0x000fe200048070ff */
[C---:B------:R-:W-:Y:S01]  /*5510*/  IMAD.SHL.U32 R2, R160.reuse, 0x40, RZ ;  /* 0x00000040a0027824 */ /* 0x040fe200078e00ff */
[----:B------:R-:W-:-:S02]  /*5520*/  LOP3.LUT R160, R160, 0x60, RZ, 0xc0, !PT ;  /* 0x00000060a0a07812 */ /* 0x000fc400078ec0ff */
[----:B------:R-:W-:Y:S02]  /*5530*/  LOP3.LUT R0, R0, 0xf0, RZ, 0xc0, !PT ;  /* 0x000000f000007812 */ /* 0x000fe400078ec0ff */
[----:B------:R-:W-:Y:S01]  /*5540*/  LOP3.LUT R3, R2, 0x400, RZ, 0xc0, !PT ;  /* 0x0000040002037812 */ /* 0x000fe200078ec0ff */
[----:B------:R-:W-:Y:S01]  /*5550*/  VIADD R2, R181, 0x1 ;  /* 0x00000001b5027836 */ /* 0x000fe20000000000 */
[----:B------:R-:W-:Y:S02]  /*5560*/  F2FP.SATFINITE.E4M3.F32.PACK_AB_MERGE_C R101, R101, R100, RZ ;  /* 0x000000646565723e */ /* 0x000fe400048070ff */
[----:B------:R-:W-:Y:S01]  /*5570*/  IADD3 R0, R3, UR6, R0 ;  /* 0x0000000603007c10 */ /* 0x000fe2000fffe000 */
[----:B------:R-:W-:Y:S01]  /*5580*/  ULDC UR6, c[0x0][0x22c] ;  /* 0x00008b0000067ab9 */ /* 0x000fe20000000800 */
[----:B------:R-:W-:Y:S02]  /*5590*/  F2FP.SATFINITE.E4M3.F32.PACK_AB_MERGE_C R32, R33, R32, RZ ;  /* 0x000000202120723e */ /* 0x000fe400048070ff */
[----:B------:R-:W-:Y:S01]  /*55a0*/  F2FP.SATFINITE.E4M3.F32.PACK_AB_MERGE_C R34, R35, R34, RZ ;  /* 0x000000222322723e */ /* 0x000fe200048070ff */
[----:B------:R-:W-:Y:S01]  /*55b0*/  IMAD R36, R160, 0x8, R0 ;  /* 0x00000008a0247824 */ /* 0x000fe200078e0200 */
[----:B------:R-:W-:Y:S01]  /*55c0*/  F2FP.SATFINITE.E4M3.F32.PACK_AB_MERGE_C R39, R39, R38, RZ ;  /* 0x000000262727723e */ /* 0x000fe200048070ff */
[----:B------:R-:W-:Y:S01]  /*55d0*/  VIADD R0, R181, 0x2 ;  /* 0x00000002b5007836 */ /* 0x000fe20000000000 */
[----:B------:R-:W-:-:S02]  /*55e0*/  PRMT R97, R98, 0x5410, R103 ;  /* 0x0000541062617816 */ /* 0x000fc40000000067 */
[----:B------:R-:W-:Y:S01]  /*55f0*/  STSM.16.M88.4 [R36], R4 ;  /* 0x0000000424007844 */ /* 0x000fe20000000200 */
[----:B------:R-:W-:Y:S02]  /*5600*/  PRMT R96, R96, 0x5410, R101 ;  /* 0x0000541060607816 */ /* 0x000fe40000000065 */
[----:B------:R-:W-:Y:S01]  /*5610*/  PRMT R98, R32, 0x5410, R37 ;  /* 0x0000541020627816 */ /* 0x000fe20000000025 */
[----:B------:R-:W-:Y:S01]  /*5620*/  BAR.SYNC.DEFER_BLOCKING 0x0 ;  /* 0x0000000000007b1d */ /* 0x000fe20000010000 */
[----:B------:R-:W-:Y:S02]  /*5630*/  PRMT R99, R34, 0x5410, R39 ;  /* 0x0000541022637816 */ /* 0x000fe40000000027 */
[----:B------:R-:W-:Y:S02]  /*5640*/  F2FP.SATFINITE.E4M3.F32.PACK_AB_MERGE_C R106, R107, R106, RZ ;  /* 0x0000006a6b6a723e */ /* 0x000fe400048070ff */
[----:B------:R-:W-:Y:S02]  /*5650*/  F2FP.SATFINITE.E4M3.F32.PACK_AB_MERGE_C R111, R111, R110, RZ ;  /* 0x0000006e6f6f723e */ /* 0x000fe400048070ff */
[----:B------:R-:W-:-:S02]  /*5660*/  F2FP.SATFINITE.E4M3.F32.PACK_AB_MERGE_C R104, R105, R104, RZ ;  /* 0x000000686968723e */ /* 0x000fc400048070ff */
[----:B------:R-:W-:Y:S02]  /*5670*/  F2FP.SATFINITE.E4M3.F32.PACK_AB_MERGE_C R109, R109, R108, RZ ;  /* 0x0000006c6d6d723e */ /* 0x000fe400048070ff */
[----:B------:R-:W-:Y:S02]  /*5680*/  F2FP.SATFINITE.E4M3.F32.PACK_AB_MERGE_C R40, R41, R40, RZ ;  /* 0x000000282928723e */ /* 0x000fe400048070ff */
[----:B------:R-:W-:Y:S02]  /*5690*/  F2FP.SATFINITE.E4M3.F32.PACK_AB_MERGE_C R42, R43, R42, RZ ;  /* 0x0000002a2b2a723e */ /* 0x000fe400048070ff */
[----:B------:R-:W-:Y:S02]  /*56a0*/  F2FP.SATFINITE.E4M3.F32.PACK_AB_MERGE_C R45, R45, R44, RZ ;  /* 0x0000002c2d2d723e */ /* 0x000fe400048070ff */
[----:B------:R-:W-:Y:S02]  /*56b0*/  F2FP.SATFINITE.E4M3.F32.PACK_AB_MERGE_C R47, R47, R46, RZ ;  /* 0x0000002e2f2f723e */ /* 0x000fe400048070ff */
[----:B------:R-:W-:-:S02]  /*56c0*/  PRMT R105, R106, 0x5410, R111 ;  /* 0x000054106a697816 */ /* 0x000fc4000000006f */
[----:B------:R-:W-:Y:S02]  /*56d0*/  PRMT R104, R104, 0x5410, R109 ;  /* 0x0000541068687816 */ /* 0x000fe4000000006d */
[----:B------:R-:W-:Y:S01]  /*56e0*/  PRMT R106, R40, 0x5410, R45 ;  /* 0x00005410286a7816 */ /* 0x000fe2000000002d */
[----:B------:R-:W0:Y:S01]  /*56f0*/  LDS.128 R28, [R245] ;  /* 0x00000000f51c7984 */ /* 0x000e220000000c00 */
[----:B------:R-:W-:Y:S02]  /*5700*/  PRMT R107, R42, 0x5410, R47 ;  /* 0x000054102a6b7816 */ /* 0x000fe4000000002f */
[----:B------:R-:W-:Y:S01]  /*5710*/  F2FP.SATFINITE.E4M3.F32.PACK_AB_MERGE_C R114, R115, R114, RZ ;  /* 0x000000727372723e */ /* 0x000fe200048070ff */
[----:B------:R-:W-:Y:S01]  /*5720*/  BAR.SYNC.DEFER_BLOCKING 0x0 ;  /* 0x0000000000007b1d */ /* 0x000fe20000010000 */
        /* <DEDUP_REMOVED lines=9> */
[----:B------:R-:W-:Y:S02]  /*57c0*/  PRMT R114, R48, 0x5410, R53 ;  /* 0x0000541030727816 */ /* 0x000fe40000000035 */
[----:B------:R-:W-:Y:S02]  /*57d0*/  PRMT R115, R50, 0x5410, R55 ;  /* 0x0000541032737816 */ /* 0x000fe40000000037 */
[----:B------:R-:W-:Y:S01]  /*57e0*/  F2FP.SATFINITE.E4M3.F32.PACK_AB_MERGE_C R122, R123, R122, RZ ;  /* 0x0000007a7b7a723e */ /* 0x000fe200048070ff */
[----:B------:R-:W-:Y:S01]  /*57f0*/  STSM.16.M88.4 [R36], R96 ;  /* 0x0000006024007844 */ /* 0x000fe20000000200 */
[----:B------:R-:W-:Y:S02]  /*5800*/  F2FP.SATFINITE.E4M3.F32.PACK_AB_MERGE_C R127, R127, R126, RZ ;  /* 0x0000007e7f7f723e */ /* 0x000fe400048070ff */
[----:B------:R-:W-:Y:S01]  /*5810*/  F2FP.SATFINITE.E4M3.F32.PACK_AB_MERGE_C R120, R121, R120, RZ ;  /* 0x000000787978723e */ /* 0x000fe200048070ff */
[----:B------:R-:W-:Y:S01]  /*5820*/  BAR.SYNC.DEFER_BLOCKING 0x0 ;  /* 0x0000000000007b1d */ /* 0x000fe20000010000 */
[----:B------:R-:W-:-:S02]  /*5830*/  F2FP.SATFINITE.E4M3.F32.PACK_AB_MERGE_C R125, R125, R124, RZ ;  /* 0x0000007c7d7d723e */ /* 0x000fc400048070ff */
[----:B------:R-:W-:Y:S02]  /*5840*/  F2FP.SATFINITE.E4M3.F32.PACK_AB_MERGE_C R56, R57, R56, RZ ;  /* 0x000000383938723e */ /* 0x000fe400048070ff */
[----:B------:R-:W-:Y:S02]  /*5850*/  F2FP.SATFINITE.E4M3.F32.PACK_AB_MERGE_C R58, R59, R58, RZ ;  /* 0x0000003a3b3a723e */ /* 0x000fe400048070ff */
[----:B------:R-:W-:Y:S02]  /*5860*/  F2FP.SATFINITE.E4M3.F32.PACK_AB_MERGE_C R61, R61, R60, RZ ;  /* 0x0000003c3d3d723e */ /* 0x000fe400048070ff */
[----:B------:R-:W-:Y:S02]  /*5870*/  F2FP.SATFINITE.E4M3.F32.PACK_AB_MERGE_C R63, R63, R62, RZ ;  /* 0x0000003e3f3f723e */ /* 0x000fe400048070ff */
[----:B------:R-:W-:Y:S02]  /*5880*/  PRMT R121, R122, 0x5410, R127 ;  /* 0x000054107a797816 */ /* 0x000fe4000000007f */
[----:B------:R-:W-:-:S02]  /*5890*/  PRMT R120, R120, 0x5410, R125 ;  /* 0x0000541078787816 */ /* 0x000fc4000000007d */
[----:B------:R-:W-:Y:S02]  /*58a0*/  PRMT R122, R56, 0x5410, R61 ;  /* 0x00005410387a7816 */ /* 0x000fe4000000003d */
[----:B------:R-:W-:Y:S02]  /*58b0*/  PRMT R123, R58, 0x5410, R63 ;  /* 0x000054103a7b7816 */ /* 0x000fe4000000003f */
[----:B------:R-:W-:Y:S02]  /*58c0*/  F2FP.SATFINITE.E4M3.F32.PACK_AB_MERGE_C R130, R131, R130, RZ ;  /* 0x000000828382723e */ /* 0x000fe400048070ff */
[----:B------:R-:W-:Y:S02]  /*58d0*/  F2FP.SATFINITE.E4M3.F32.PACK_AB_MERGE_C R135, R135, R134, RZ ;  /* 0x000000868787723e */ /* 0x000fe400048070ff */
[----:B------:R-:W-:Y:S01]  /*58e0*/  F2FP.SATFINITE.E4M3.F32.PACK_AB_MERGE_C R128, R129, R128, RZ ;  /* 0x000000808180723e */ /* 0x000fe200048070ff */
[----:B------:R-:W1:Y:S01]  /*58f0*/  LDS.128 R24, [R245] ;  /* 0x00000000f5187984 */ /* 0x000e620000000c00 */
[----:B------:R-:W-:-:S02]  /*5900*/  F2FP.SATFINITE.E4M3.F32.PACK_AB_MERGE_C R133, R133, R132, RZ ;  /* 0x000000848585723e */ /* 0x000fc400048070ff */
[----:B------:R-:W-:Y:S01]  /*5910*/  F2FP.SATFINITE.E4M3.F32.PACK_AB_MERGE_C R64, R65, R64, RZ ;  /* 0x000000404140723e */ /* 0x000fe200048070ff */
[----:B------:R-:W-:Y:S01]  /*5920*/  BAR.SYNC.DEFER_BLOCKING 0x0 ;  /* 0x0000000000007b1d */ /* 0x000fe20000010000 */
        /* <DEDUP_REMOVED lines=9> */
[----:B------:R-:W-:Y:S02]  /*59c0*/  F2FP.SATFINITE.E4M3.F32.PACK_AB_MERGE_C R136, R137, R136, RZ ;  /* 0x000000888988723e */ /* 0x000fe400048070ff */
[----:B------:R-:W-:-:S02]  /*59d0*/  F2FP.SATFINITE.E4M3.F32.PACK_AB_MERGE_C R141, R141, R140, RZ ;  /* 0x0000008c8d8d723e */ /* 0x000fc400048070ff */
[----:B------:R-:W-:Y:S01]  /*59e0*/  F2FP.SATFINITE.E4M3.F32.PACK_AB_MERGE_C R72, R73, R72, RZ ;  /* 0x000000484948723e */ /* 0x000fe200048070ff */
[----:B------:R-:W-:Y:S01]  /*59f0*/  STSM.16.M88.4 [R36], R104 ;  /* 0x0000006824007844 */ /* 0x000fe20000000200 */
[----:B------:R-:W-:Y:S02]  /*5a00*/  F2FP.SATFINITE.E4M3.F32.PACK_AB_MERGE_C R74, R75, R74, RZ ;  /* 0x0000004a4b4a723e */ /* 0x000fe400048070ff */
[----:B------:R-:W-:Y:S01]  /*5a10*/  F2FP.SATFINITE.E4M3.F32.PACK_AB_MERGE_C R77, R77, R76, RZ ;  /* 0x0000004c4d4d723e */ /* 0x000fe200048070ff */
[----:B------:R-:W-:Y:S01]  /*5a20*/  BAR.SYNC.DEFER_BLOCKING 0x0 ;  /* 0x0000000000007b1d */ /* 0x000fe20000010000 */
[----:B------:R-:W-:Y:S02]  /*5a30*/  F2FP.SATFINITE.E4M3.F32.PACK_AB_MERGE_C R79, R79, R78, RZ ;  /* 0x0000004e4f4f723e */ /* 0x000fe400048070ff */
[----:B------:R-:W-:Y:S02]  /*5a40*/  PRMT R137, R138, 0x5410, R143 ;  /* 0x000054108a897816 */ /* 0x000fe4000000008f */
[----:B------:R-:W-:-:S02]  /*5a50*/  PRMT R136, R136, 0x5410, R141 ;  /* 0x0000541088887816 */ /* 0x000fc4000000008d */
[----:B------:R-:W-:Y:S02]  /*5a60*/  PRMT R138, R72, 0x5410, R77 ;  /* 0x00005410488a7816 */ /* 0x000fe4000000004d */
[----:B------:R-:W-:Y:S02]  /*5a70*/  PRMT R139, R74, 0x5410, R79 ;  /* 0x000054104a8b7816 */ /* 0x000fe4000000004f */
[----:B------:R-:W-:Y:S01]  /*5a80*/  ISETP.GE.AND P0, PT, R247, UR4, PT ;  /* 0x00000004f7007c0c */ /* 0x000fe2000bf06270 */
[----:B------:R-:W-:Y:S01]  /*5a90*/  ULDC UR4, c[0x0][0x22c] ;  /* 0x00008b0000047ab9 */ /* 0x000fe20000000800 */
[----:B------:R-:W-:Y:S02]  /*5aa0*/  F2FP.SATFINITE.E4M3.F32.PACK_AB_MERGE_C R146, R147, R146, RZ ;  /* 0x000000929392723e */ /* 0x000fe400048070ff */
[----:B------:R-:W-:Y:S01]  /*5ab0*/  ISETP.LT.AND P2, PT, R2, UR4, !P0 ;  /* 0x0000000402007c0c */ /* 0x000fe2000c741270 */
[----:B------:R-:W-:Y:S01]  /*5ac0*/  VIADD R2, R181, 0x3 ;  /* 0x00000003b5027836 */ /* 0x000fe20000000000 */
[----:B------:R-:W-:Y:S01]  /*5ad0*/  F2FP.SATFINITE.E4M3.F32.PACK_AB_MERGE_C R151, R151, R150, RZ ;  /* 0x000000969797723e */ /* 0x000fe200048070ff */
[----:B------:R-:W-:Y:S01]  /*5ae0*/  ULDC UR4, c[0x0][0x22c] ;  /* 0x00008b0000047ab9 */ /* 0x000fe20000000800 */
[----:B------:R-:W-:-:S02]  /*5af0*/  F2FP.SATFINITE.E4M3.F32.PACK_AB_MERGE_C R144, R145, R144, RZ ;  /* 0x000000909190723e */ /* 0x000fc400048070ff */
[----:B------:R-:W-:Y:S02]  /*5b00*/  F2FP.SATFINITE.E4M3.F32.PACK_AB_MERGE_C R149, R149, R148, RZ ;  /* 0x000000949595723e */ /* 0x000fe400048070ff */
[----:B------:R-:W-:Y:S01]  /*5b10*/  F2FP.SATFINITE.E4M3.F32.PACK_AB_MERGE_C R80, R81, R80, RZ ;  /* 0x000000505150723e */ /* 0x000fe200048070ff */
[----:B------:R-:W2:Y:S01]  /*5b20*/  LDS.128 R20, [R245] ;  /* 0x00000000f5147984 */ /* 0x000ea20000000c00 */
[----:B------:R-:W-:Y:S02]  /*5b30*/  F2FP.SATFINITE.E4M3.F32.PACK_AB_MERGE_C R82, R83, R82, RZ ;  /* 0x000000525352723e */ /* 0x000fe400048070ff */
[----:B------:R-:W-:Y:S01]  /*5b40*/  F2FP.SATFINITE.E4M3.F32.PACK_AB_MERGE_C R85, R85, R84, RZ ;  /* 0x000000545555723e */ /* 0x000fe200048070ff */
[----:B------:R-:W-:Y:S01]  /*5b50*/  BAR.SYNC.DEFER_BLOCKING 0x0 ;  /* 0x0000000000007b1d */ /* 0x000fe20000010000 */
[----:B------:R-:W-:Y:S02]  /*5b60*/  F2FP.SATFINITE.E4M3.F32.PACK_AB_MERGE_C R87, R87, R86, RZ ;  /* 0x000000565757723e */ /* 0x000fe400048070ff */
[----:B------:R-:W-:Y:S01]  /*5b70*/  ISETP.LT.AND P1, PT, R0, UR8, !P0 ;  /* 0x0000000800007c0c */ /* 0x000fe2000c721270 */
[----:B------:R-:W-:Y:S01]  /*5b80*/  VIADD R0, R181, 0x4 ;  /* 0x00000004b5007836 */ /* 0x000fe20000000000 */
[----:B------:R-:W-:Y:S01]  /*5b90*/  ISETP.LT.AND P4, PT, R2, UR4, !P0 ;  /* 0x0000000402007c0c */ /* 0x000fe2000c781270 */
[----:B------:R-:W-:Y:S01]  /*5ba0*/  ULDC UR4, c[0x0][0x244] ;  /* 0x0000910000047ab9 */ /* 0x000fe20000000800 */
[----:B------:R-:W-:Y:S01]  /*5bb0*/  PRMT R145, R146, 0x5410, R151 ;  /* 0x0000541092917816 */ /* 0x000fe20000000097 */
[----:B------:R-:W-:Y:S01]  /*5bc0*/  ULDC UR8, c[0x0][0x22c] ;  /* 0x00008b0000087ab9 */ /* 0x000fe20000000800 */
[----:B------:R-:W-:Y:S01]  /*5bd0*/  PRMT R144, R144, 0x5410, R149 ;  /* 0x0000541090907816 */ /* 0x000fe20000000095 */
[----:B------:R-:W-:Y:S01]  /*5be0*/  IMAD R2, R247, UR4, RZ ;  /* 0x00000004f7027c24 */ /* 0x000fe2000f8e02ff */
[----:B------:R-:W-:Y:S01]  /*5bf0*/  PRMT R146, R80, 0x5410, R85 ;  /* 0x0000541050927816 */ /* 0x000fe20000000055 */
[----:B------:R-:W-:Y:S01]  /*5c00*/  ULDC UR4, c[0x0][0x248] ;  /* 0x0000920000047ab9 */ /* 0x000fe20000000800 */
[----:B------:R-:W-:Y:S01]  /*5c10*/  PRMT R147, R82, 0x5410, R87 ;  /* 0x0000541052937816 */ /* 0x000fe20000000057 */
[C---:B------:R-:W-:Y:S01]  /*5c20*/  IMAD R3, R181.reuse, UR4, RZ ;  /* 0x00000004b5037c24 */ /* 0x040fe2000f8e02ff */
[----:B------:R-:W-:Y:S01]  /*5c30*/  ISETP.LT.AND P5, PT, R0, UR8, !P0 ;  /* 0x0000000800007c0c */ /* 0x000fe2000c7a1270 */
[----:B------:R-:W-:Y:S01]  /*5c40*/  ULDC.64 UR8, c[0x0][0x220] ;  /* 0x0000880000087ab9 */ /* 0x000fe20000000a00 */
[----:B------:R-:W-:Y:S01]  /*5c50*/  ISETP.LT.AND P3, PT, R181, UR5, !P0 ;  /* 0x00000005b5007c0c */ /* 0x000fe2000c761270 */
[----:B------:R-:W-:Y:S01]  /*5c60*/  VIADD R35, R3, UR4 ;  /* 0x0000000403237c36 */ /* 0x000fe20008000000 */
[----:B------:R-:W-:Y:S01]  /*5c70*/  IADD3 R0, P6, R2, UR8, RZ ;  /* 0x0000000802007c10 */ /* 0x000fe2000ffde0ff */
[----:B------:R-:W-:Y:S01]  /*5c80*/  ULDC UR5, c[0x0][0x22c] ;  /* 0x00008b0000057ab9 */ /* 0x000fe20000000800 */
[----:B0-----:R-:W-:Y:S01]  /*5c90*/  PRMT R41, R28, 0x7770, RZ ;  /* 0x000077701c297816 */ /* 0x001fe200000000ff */
[----:B------:R-:W-:Y:S01]  /*5ca0*/  VIADD R39, R35, UR4 ;  /* 0x0000000423277c36 */ /* 0x000fe20008000000 */
[----:B------:R-:W-:Y:S01]  /*5cb0*/  LEA.HI.X.SX32 R2, R2, UR9, 0x1, P6 ;  /* 0x0000000902027c11 */ /* 0x000fe2000b0f0eff */
[----:B------:R-:W-:Y:S01]  /*5cc0*/  STSM.16.M88.4 [R36], R112 ;  /* 0x0000007024007844 */ /* 0x000fe20000000200 */
[----:B------:R-:W-:Y:S01]  /*5cd0*/  BAR.SYNC.DEFER_BLOCKING 0x0 ;  /* 0x0000000000007b1d */ /* 0x000fe20000010000 */
[----:B------:R-:W-:-:S02]  /*5ce0*/  IADD3 R32, P6, R3, R0, RZ ;  /* 0x0000000003207210 */ /* 0x000fc40007fde0ff */
[----:B------:R-:W-:Y:S02]  /*5cf0*/  PRMT R45, R28, 0x7771, RZ ;  /* 0x000077711c2d7816 */ /* 0x000fe400000000ff */
[----:B------:R-:W-:Y:S01]  /*5d00*/  LEA.HI.X.SX32 R33, R3, R2, 0x1, P6 ;  /* 0x0000000203217211 */ /* 0x000fe200030f0eff */
[----:B------:R-:W-:Y:S01]  /*5d10*/  VIADD R3, R181, 0x5 ;  /* 0x00000005b5037836 */ /* 0x000fe20000000000 */
[----:B------:R-:W-:Y:S02]  /*5d20*/  IADD3 R34, P6, R35, R0, RZ ;  /* 0x0000000023227210 */ /* 0x000fe40007fde0ff */
[----:B------:R-:W-:Y:S02]  /*5d30*/  PRMT R43, R29, 0x7770, RZ ;  /* 0x000077701d2b7816 */ /* 0x000fe400000000ff */
[----:B------:R-:W-:Y:S01]  /*5d40*/  LEA.HI.X.SX32 R35, R35, R2, 0x1, P6 ;  /* 0x0000000223237211 */ /* 0x000fe200030f0eff */
[----:B------:R-:W0:Y:S01]  /*5d50*/  LDS.128 R12, [R245] ;  /* 0x00000000f50c7984 */ /* 0x000e220000000c00 */
[----:B------:R-:W-:Y:S06]  /*5d60*/  BAR.SYNC.DEFER_BLOCKING 0x0 ;  /* 0x0000000000007b1d */ /* 0x000fec0000010000 */
[----:B------:R-:W-:Y:S02]  /*5d70*/  STSM.16.M88.4 [R36], R120 ;  /* 0x0000007824007844 */ /* 0x000fe40000000200 */
[----:B------:R-:W-:Y:S06]  /*5d80*/  BAR.SYNC.DEFER_BLOCKING 0x0 ;  /* 0x0000000000007b1d */ /* 0x000fec0000010000 */
[----:B------:R-:W3:Y:S02]  /*5d90*/  LDS.128 R8, [R245] ;  /* 0x00000000f5087984 */ /* 0x000ee40000000c00 */
[----:B------:R-:W-:Y:S06]  /*5da0*/  BAR.SYNC.DEFER_BLOCKING 0x0 ;  /* 0x0000000000007b1d */ /* 0x000fec0000010000 */
[----:B------:R-:W-:Y:S02]  /*5db0*/  STSM.16.M88.4 [R36], R128 ;  /* 0x0000008024007844 */ /* 0x000fe40000000200 */
[----:B------:R-:W-:Y:S06]  /*5dc0*/  BAR.SYNC.DEFER_BLOCKING 0x0 ;  /* 0x0000000000007b1d */ /* 0x000fec0000010000 */
[----:B------:R-:W4:Y:S02]  /*5dd0*/  LDS.128 R16, [R245] ;  /* 0x00000000f5107984 */ /* 0x000f240000000c00 */
[----:B------:R-:W-:Y:S06]  /*5de0*/  BAR.SYNC.DEFER_BLOCKING 0x0 ;  /* 0x0000000000007b1d */ /* 0x000fec0000010000 */
[----:B------:R-:W-:Y:S02]  /*5df0*/  STSM.16.M88.4 [R36], R136 ;  /* 0x0000008824007844 */ /* 0x000fe40000000200 */
[----:B------:R-:W-:Y:S06]  /*5e00*/  BAR.SYNC.DEFER_BLOCKING 0x0 ;  /* 0x0000000000007b1d */ /* 0x000fec0000010000 */
[----:B------:R-:W5:Y:S02]  /*5e10*/  LDS.128 R4, [R245] ;  /* 0x00000000f5047984 */ /* 0x000f640000000c00 */
[----:B------:R-:W-:Y:S06]  /*5e20*/  BAR.SYNC.DEFER_BLOCKING 0x0 ;  /* 0x0000000000007b1d */ /* 0x000fec0000010000 */
[----:B------:R1:W-:Y:S02]  /*5e30*/  STSM.16.M88.4 [R36], R144 ;  /* 0x0000009024007844 */ /* 0x0003e40000000200 */
[----:B------:R-:W-:Y:S01]  /*5e40*/  BAR.SYNC.DEFER_BLOCKING 0x0 ;  /* 0x0000000000007b1d */ /* 0x000fe20000010000 */
[----:B-1----:R-:W-:-:S04]  /*5e50*/  IADD3 R36, P6, R39, R0, RZ ;  /* 0x0000000027247210 */ /* 0x002fc80007fde0ff */
[C---:B------:R-:W-:Y:S01]  /*5e60*/  LEA.HI.X.SX32 R37, R39.reuse, R2, 0x1, P6 ;  /* 0x0000000227257211 */ /* 0x040fe200030f0eff */
[----:B------:R-:W-:Y:S01]  /*5e70*/  VIADD R39, R39, UR4 ;  /* 0x0000000427277c36 */ /* 0x000fe20008000000 */
[----:B------:R1:W-:Y:S01]  /*5e80*/  @P3 STG.E.U8 desc[UR12][R32.64], R41 ;  /* 0x0000002920003986 */ /* 0x0003e2000c10110c */
[----:B------:R-:W-:Y:S01]  /*5e90*/  ISETP.LT.AND P3, PT, R3, UR5, !P0 ;  /* 0x0000000503007c0c */ /* 0x000fe2000c761270 */
[----:B------:R-:W-:Y:S01]  /*5ea0*/  VIADD R3, R181, 0x6 ;  /* 0x00000006b5037836 */ /* 0x000fe20000000000 */
[----:B------:R-:W-:Y:S01]  /*5eb0*/  ULDC UR5, c[0x0][0x22c] ;  /* 0x00008b0000057ab9 */ /* 0x000fe20000000800 */
[----:B------:R2:W-:Y:S03]  /*5ec0*/  @P2 STG.E.U8 desc[UR12][R34.64], R45 ;  /* 0x0000002d22002986 */ /* 0x0005e6000c10110c */
[----:B------:R-:W-:Y:S01]  /*5ed0*/  ISETP.LT.AND P2, PT, R3, UR5, !P0 ;  /* 0x0000000503007c0c */ /* 0x000fe2000c741270 */
[----:B------:R0:W-:Y:S01]  /*5ee0*/  @P1 STG.E.U8 desc[UR12][R36.64], R43 ;  /* 0x0000002b24001986 */ /* 0x0001e2000c10110c */
[----:B------:R-:W-:Y:S01]  /*5ef0*/  VIADD R3, R181, 0x7 ;  /* 0x00000007b5037836 */ /* 0x000fe20000000000 */
[----:B------:R-:W-:Y:S01]  /*5f00*/  ULDC UR5, c[0x0][0x22c] ;  /* 0x00008b0000057ab9 */ /* 0x000fe20000000800 */
[C---:B-1----:R-:W-:Y:S01]  /*5f10*/  IADD3 R32, P6, R39.reuse, R0, RZ ;  /* 0x0000000027207210 */ /* 0x042fe20007fde0ff */
[----:B------:R-:W-:-:S02]  /*5f20*/  VIADD R41, R39, UR4 ;  /* 0x0000000427297c36 */ /* 0x000fc40008000000 */
[----:B------:R-:W-:Y:S01]  /*5f30*/  ISETP.LT.AND P1, PT, R3, UR5, !P0 ;  /* 0x0000000503007c0c */ /* 0x000fe2000c721270 */
[----:B------:R-:W-:Y:S01]  /*5f40*/  VIADD R3, R181, 0x8 ;  /* 0x00000008b5037836 */ /* 0x000fe20000000000 */
[----:B------:R-:W-:Y:S01]  /*5f50*/  LEA.HI.X.SX32 R33, R39, R2, 0x1, P6 ;  /* 0x0000000227217211 */ /* 0x000fe200030f0eff */
[----:B------:R-:W-:Y:S01]  /*5f60*/  ULDC UR5, c[0x0][0x22c] ;  /* 0x00008b0000057ab9 */ /* 0x000fe20000000800 */
[----:B--2---:R-:W-:Y:S01]  /*5f70*/  IADD3 R34, P6, R41, R0, RZ ;  /* 0x0000000029227210 */ /* 0x004fe20007fde0ff */
[----:B------:R-:W1:Y:S01]  /*5f80*/  LDS.128 R244, [R245] ;  /* 0x00000000f5f47984 */ /* 0x000e620000000c00 */
[----:B------:R-:W-:Y:S02]  /*5f90*/  PRMT R45, R29, 0x7771, RZ ;  /* 0x000077711d2d7816 */ /* 0x000fe400000000ff */
[C---:B------:R-:W-:Y:S01]  /*5fa0*/  LEA.HI.X.SX32 R35, R41.reuse, R2, 0x1, P6 ;  /* 0x0000000229237211 */ /* 0x040fe200030f0eff */
[----:B------:R-:W-:Y:S01]  /*5fb0*/  VIADD R41, R41, UR4 ;  /* 0x0000000429297c36 */ /* 0x000fe20008000000 */
[----:B0-----:R-:W-:Y:S01]  /*5fc0*/  PRMT R43, R30, 0x7770, RZ ;  /* 0x000077701e2b7816 */ /* 0x001fe200000000ff */
[----:B------:R0:W-:Y:S01]  /*5fd0*/  @P4 STG.E.U8 desc[UR12][R32.64], R45 ;  /* 0x0000002d20004986 */ /* 0x0001e2000c10110c */
[----:B------:R-:W-:Y:S01]  /*5fe0*/  ISETP.LT.AND P4, PT, R3, UR5, !P0 ;  /* 0x0000000503007c0c */ /* 0x000fe2000c781270 */
[C---:B------:R-:W-:Y:S01]  /*5ff0*/  VIADD R39, R41.reuse, UR4 ;  /* 0x0000000429277c36 */ /* 0x040fe20008000000 */
[----:B------:R-:W-:Y:S01]  /*6000*/  IADD3 R36, P6, R41, R0, RZ ;  /* 0x0000000029247210 */ /* 0x000fe20007fde0ff */
[----:B------:R2:W-:Y:S01]  /*6010*/  @P5 STG.E.U8 desc[UR12][R34.64], R43 ;  /* 0x0000002b22005986 */ /* 0x0005e2000c10110c */
[----:B------:R-:W-:Y:S01]  /*6020*/  VIADD R3, R181, 0x9 ;  /* 0x00000009b5037836 */ /* 0x000fe20000000000 */
[----:B------:R-:W-:Y:S01]  /*6030*/  ULDC UR5, c[0x0][0x22c] ;  /* 0x00008b0000057ab9 */ /* 0x000fe20000000800 */
[----:B------:R-:W-:-:S03]  /*6040*/  LEA.HI.X.SX32 R37, R41, R2, 0x1, P6 ;  /* 0x0000000229257211 */ /* 0x000fc600030f0eff */
[----:B------:R-:W-:Y:S01]  /*6050*/  ISETP.LT.AND P5, PT, R3, UR5, !P0 ;  /* 0x0000000503007c0c */ /* 0x000fe2000c7a1270 */
[----:B------:R-:W-:Y:S01]  /*6060*/  VIADD R3, R181, 0xa ;  /* 0x0000000ab5037836 */ /* 0x000fe20000000000 */
[C---:B0-----:R-:W-:Y:S01]  /*6070*/  IADD3 R32, P6, R39.reuse, R0, RZ ;  /* 0x0000000027207210 */ /* 0x041fe20007fde0ff */
[----:B------:R-:W-:Y:S01]  /*6080*/  ULDC UR5, c[0x0][0x22c] ;  /* 0x00008b0000057ab9 */ /* 0x000fe20000000800 */
[----:B------:R-:W-:Y:S02]  /*6090*/  PRMT R45, R30, 0x7771, RZ ;  /* 0x000077711e2d7816 */ /* 0x000fe400000000ff */
[C---:B------:R-:W-:Y:S01]  /*60a0*/  LEA.HI.X.SX32 R33, R39.reuse, R2, 0x1, P6 ;  /* 0x0000000227217211 */ /* 0x040fe200030f0eff */
[----:B------:R-:W-:Y:S01]  /*60b0*/  VIADD R39, R39, UR4 ;  /* 0x0000000427277c36 */ /* 0x000fe20008000000 */
[----:B--2---:R-:W-:Y:S01]  /*60c0*/  PRMT R43, R31, 0x7770, RZ ;  /* 0x000077701f2b7816 */ /* 0x004fe200000000ff */
        /* <DEDUP_REMOVED lines=10> */
[----:B0-----:R-:W-:Y:S01]  /*6170*/  IADD3 R36, P6, R41, R0, RZ ;  /* 0x0000000029247210 */ /* 0x001fe20007fde0ff */
        /* <DEDUP_REMOVED lines=28> */
[----:B------:R-:W-:-:S02]  /*6340*/  LEA.HI.X.SX32 R37, R39, R2, 0x1, P6 ;  /* 0x0000000227257211 */ /* 0x000fc400030f0eff */
[----:B------:R-:W-:Y:S02]  /*6350*/  IADD3 R28, P6, R41, R0, RZ ;  /* 0x00000000291c7210 */ /* 0x000fe40007fde0ff */
[----:B------:R-:W-:Y:S01]  /*6360*/  ISETP.LT.AND P3, PT, R3, UR5, !P0 ;  /* 0x0000000503007c0c */ /* 0x000fe2000c761270 */
[----:B------:R-:W-:Y:S01]  /*6370*/  VIADD R3, R181, 0x10 ;  /* 0x00000010b5037836 */ /* 0x000fe20000000000 */
[----:B0-----:R-:W-:Y:S01]  /*6380*/  PRMT R45, R29, 0x7773, RZ ;  /* 0x000077731d2d7816 */ /* 0x001fe200000000ff */
[----:B------:R-:W-:Y:S01]  /*6390*/  ULDC UR5, c[0x0][0x22c] ;  /* 0x00008b0000057ab9 */ /* 0x000fe20000000800 */
        /* <DEDUP_REMOVED lines=12> */
[----:B------:R-:W-:Y:S02]  /*6460*/  PRMT R41, R31, 0x7773, RZ ;  /* 0x000077731f297816 */ /* 0x000fe400000000ff */
[C---:B------:R-:W-:Y:S01]  /*6470*/  LEA.HI.X.SX32 R35, R39.reuse, R2, 0x1, P6 ;  /* 0x0000000227237211 */ /* 0x040fe200030f0eff */
[----:B------:R-:W-:Y:S01]  /*6480*/  VIADD R39, R39, UR4 ;  /* 0x0000000427277c36 */ /* 0x000fe20008000000 */
[----:B0-----:R-:W-:Y:S02]  /*6490*/  PRMT R45, R30, 0x7773, RZ ;  /* 0x000077731e2d7816 */ /* 0x001fe400000000ff */
[----:B--2---:R-:W-:Y:S01]  /*64a0*/  PRMT R43, R31, 0x7772, RZ ;  /* 0x000077721f2b7816 */ /* 0x004fe200000000ff */
[C---:B------:R-:W-:Y:S01]  /*64b0*/  VIADD R37, R39.reuse, UR4 ;  /* 0x0000000427257c36 */ /* 0x040fe20008000000 */
[----:B------:R-:W-:Y:S01]  /*64c0*/  IADD3 R28, P6, R39, R0, RZ ;  /* 0x00000000271c7210 */ /* 0x000fe20007fde0ff */
[----:B------:R0:W-:Y:S01]  /*64d0*/  @P4 STG.E.U8 desc[UR12][R32.64], R45 ;  /* 0x0000002d20004986 */ /* 0x0001e2000c10110c */
[----:B------:R-:W-:Y:S01]  /*64e0*/  ISETP.LT.AND P1, PT, R3, UR5, !P0 ;  /* 0x0000000503007c0c */ /* 0x000fe2000c721270 */
[----:B------:R-:W-:Y:S01]  /*64f0*/  VIADD R3, R181, 0x12 ;  /* 0x00000012b5037836 */ /* 0x000fe20000000000 */
[----:B------:R-:W-:Y:S01]  /*6500*/  LEA.HI.X.SX32 R29, R39, R2, 0x1, P6 ;  /* 0x00000002271d7211 */ /* 0x000fe200030f0eff */
[----:B------:R2:W-:Y:S01]  /*6510*/  @P5 STG.E.U8 desc[UR12][R34.64], R43 ;  /* 0x0000002b22005986 */ /* 0x0005e2000c10110c */
[C---:B------:R-:W-:Y:S01]  /*6520*/  IADD3 R30, P6, R37.reuse, R0, RZ ;  /* 0x00000000251e7210 */ /* 0x040fe20007fde0ff */
[----:B------:R-:W-:Y:S01]  /*6530*/  ULDC UR5, c[0x0][0x22c] ;  /* 0x00008b0000057ab9 */ /* 0x000fe20000000800 */
[----:B------:R-:W-:Y:S01]  /*6540*/  PRMT R39, R24, 0x7771, RZ ;  /* 0x0000777118277816 */ /* 0x000fe200000000ff */
[----:B------:R3:W-:Y:S01]  /*6550*/  @P3 STG.E.U8 desc[UR12][R28.64], R41 ;  /* 0x000000291c003986 */ /* 0x0007e2000c10110c */
[C---:B------:R-:W-:Y:S01]  /*6560*/  LEA.HI.X.SX32 R31, R37.reuse, R2, 0x1, P6 ;  /* 0x00000002251f7211 */ /* 0x040fe200030f0eff */
[----:B------:R-:W-:Y:S01]  /*6570*/  VIADD R37, R37, UR4 ;  /* 0x0000000425257c36 */ /* 0x000fe20008000000 */
[----:B------:R-:W-:Y:S01]  /*6580*/  ISETP.LT.AND P4, PT, R3, UR5, !P0 ;  /* 0x0000000503007c0c */ /* 0x000fe2000c781270 */
[----:B------:R-:W-:Y:S01]  /*6590*/  VIADD R3, R181, 0x13 ;  /* 0x00000013b5037836 */ /* 0x000fe20000000000 */
[----:B------:R-:W-:-:S02]  /*65a0*/  ULDC UR5, c[0x0][0x22c] ;  /* 0x00008b0000057ab9 */ /* 0x000fc40000000800 */
[C---:B0-----:R-:W-:Y:S01]  /*65b0*/  IADD3 R32, P6, R37.reuse, R0, RZ ;  /* 0x0000000025207210 */ /* 0x041fe20007fde0ff */
[C---:B--2---:R-:W-:Y:S01]  /*65c0*/  VIADD R35, R37.reuse, UR4 ;  /* 0x0000000425237c36 */ /* 0x044fe20008000000 */
[----:B------:R-:W-:Y:S02]  /*65d0*/  PRMT R43, R24, 0x7770, RZ ;  /* 0x00007770182b7816 */ /* 0x000fe400000000ff */
[----:B------:R-:W-:Y:S02]  /*65e0*/  LEA.HI.X.SX32 R33, R37, R2, 0x1, P6 ;  /* 0x0000000225217211 */ /* 0x000fe400030f0eff */
[----:B---3--:R-:W-:Y:S01]  /*65f0*/  IADD3 R28, P6, R35, R0, RZ ;  /* 0x00000000231c7210 */ /* 0x008fe20007fde0ff */
[----:B------:R0:W-:Y:S01]  /*6600*/  @P2 STG.E.U8 desc[UR12][R30.64], R43 ;  /* 0x0000002b1e002986 */ /* 0x0001e2000c10110c */
[----:B------:R-:W-:Y:S01]  /*6610*/  ISETP.LT.AND P5, PT, R3, UR5, !P0 ;  /* 0x0000000503007c0c */ /* 0x000fe2000c7a1270 */
[----:B------:R-:W-:Y:S01]  /*6620*/  VIADD R3, R181, 0x14 ;  /* 0x00000014b5037836 */ /* 0x000fe20000000000 */
[C---:B------:R-:W-:Y:S01]  /*6630*/  LEA.HI.X.SX32 R29, R35.reuse, R2, 0x1, P6 ;  /* 0x00000002231d7211 */ /* 0x040fe200030f0eff */
[----:B------:R-:W-:Y:S01]  /*6640*/  VIADD R35, R35, UR4 ;  /* 0x0000000423237c36 */ /* 0x000fe20008000000 */
[----:B------:R2:W-:Y:S01]  /*6650*/  @P1 STG.E.U8 desc[UR12][R32.64], R39 ;  /* 0x0000002720001986 */ /* 0x0005e2000c10110c */
[----:B------:R-:W-:Y:S01]  /*6660*/  PRMT R41, R25, 0x7770, RZ ;  /* 0x0000777019297816 */ /* 0x000fe200000000ff */
[----:B------:R-:W-:Y:S01]  /*6670*/  ULDC UR5, c[0x0][0x22c] ;  /* 0x00008b0000057ab9 */ /* 0x000fe20000000800 */
[----:B------:R-:W-:Y:S01]  /*6680*/  VIADD R37, R35, UR4 ;  /* 0x0000000423257c36 */ /* 0x000fe20008000000 */
[----:B------:R-:W-:Y:S01]  /*6690*/  ISETP.LT.AND P3, PT, R3, UR5, !P0 ;  /* 0x0000000503007c0c */ /* 0x000fe2000c761270 */
[----:B------:R-:W-:Y:S01]  /*66a0*/  VIADD R3, R181, 0x15 ;  /* 0x00000015b5037836 */ /* 0x000fe20000000000 */
[----:B------:R3:W-:Y:S01]  /*66b0*/  @P4 STG.E.U8 desc[UR12][R28.64], R41 ;  /* 0x000000291c004986 */ /* 0x0007e2000c10110c */
[----:B0-----:R-:W-:Y:S01]  /*66c0*/  IADD3 R30, P6, R35, R0, RZ ;  /* 0x00000000231e7210 */ /* 0x001fe20007fde0ff */
[----:B------:R-:W-:-:S02]  /*66d0*/  ULDC UR5, c[0x0][0x22c] ;  /* 0x00008b0000057ab9 */ /* 0x000fc40000000800 */
[----:B------:R-:W-:Y:S01]  /*66e0*/  ISETP.LT.AND P2, PT, R3, UR5, !P0 ;  /* 0x0000000503007c0c */ /* 0x000fe2000c741270 */
[----:B------:R-:W-:Y:S01]  /*66f0*/  VIADD R3, R181, 0x16 ;  /* 0x00000016b5037836 */ /* 0x000fe20000000000 */
[----:B------:R-:W-:Y:S01]  /*6700*/  LEA.HI.X.SX32 R31, R35, R2, 0x1, P6 ;  /* 0x00000002231f7211 */ /* 0x000fe200030f0eff */
[----:B------:R-:W-:Y:S01]  /*6710*/  ULDC UR5, c[0x0][0x22c] ;  /* 0x00008b0000057ab9 */ /* 0x000fe20000000800 */
[----:B--2---:R-:W-:Y:S02]  /*6720*/  IADD3 R32, P6, R37, R0, RZ ;  /* 0x0000000025207210 */ /* 0x004fe40007fde0ff */
[----:B------:R-:W-:Y:S02]  /*6730*/  PRMT R39, R25, 0x7771, RZ ;  /* 0x0000777119277816 */ /* 0x000fe400000000ff */
[C---:B------:R-:W-:Y:S01]  /*6740*/  LEA.HI.X.SX32 R33, R37.reuse, R2, 0x1, P6 ;  /* 0x0000000225217211 */ /* 0x040fe200030f0eff */
[----:B------:R-:W-:Y:S01]  /*6750*/  VIADD R37, R37, UR4 ;  /* 0x0000000425257c36 */ /* 0x000fe20008000000 */
[----:B---3--:R-:W-:Y:S01]  /*6760*/  PRMT R41, R26, 0x7770, RZ ;  /* 0x000077701a297816 */ /* 0x008fe200000000ff */
        /* <DEDUP_REMOVED lines=63> */
[----:B------:R-:W-:Y:S01]  /*6b60*/  PRMT R35, R26, 0x7772, RZ ;  /* 0x000077721a237816 */ /* 0x000fe200000000ff */
[----:B------:R0:W-:Y:S01]  /*6b70*/  @P1 STG.E.U8 desc[UR12][R28.64], R39 ;  /* 0x000000271c001986 */ /* 0x0001e2000c10110c */
[----:B------:R-:W-:Y:S01]  /*6b80*/  ISETP.LT.AND P3, PT, R3, UR5, !P0 ;  /* 0x0000000503007c0c */ /* 0x000fe2000c761270 */
[C---:B--2---:R-:W-:Y:S01]  /*6b90*/  VIADD R33, R37.reuse, UR4 ;  /* 0x0000000425217c36 */ /* 0x044fe20008000000 */
[----:B------:R-:W-:Y:S01]  /*6ba0*/  IADD3 R30, P6, R37, R0, RZ ;  /* 0x00000000251e7210 */ /* 0x000fe20007fde0ff */
[----:B------:R2:W-:Y:S01]  /*6bb0*/  @P4 STG.E.U8 desc[UR12][R24.64], R35 ;  /* 0x0000002318004986 */ /* 0x0005e2000c10110c */
[----:B------:R-:W-:Y:S01]  /*6bc0*/  VIADD R3, R181, 0x1f ;  /* 0x0000001fb5037836 */ /* 0x000fe20000000000 */
[----:B------:R-:W-:Y:S01]  /*6bd0*/  ULDC UR5, c[0x0][0x22c] ;  /* 0x00008b0000057ab9 */ /* 0x000fe20000000800 */
[----:B------:R-:W-:-:S02]  /*6be0*/  LEA.HI.X.SX32 R31, R37, R2, 0x1, P6 ;  /* 0x00000002251f7211 */ /* 0x000fc400030f0eff */
[----:B------:R-:W-:Y:S02]  /*6bf0*/  PRMT R41, R26, 0x7773, RZ ;  /* 0x000077731a297816 */ /* 0x000fe400000000ff */
[----:B------:R-:W-:Y:S01]  /*6c00*/  ISETP.LT.AND P2, PT, R3, UR5, !P0 ;  /* 0x0000000503007c0c */ /* 0x000fe2000c741270 */
[----:B------:R-:W-:Y:S01]  /*6c10*/  VIADD R3, R181, 0x20 ;  /* 0x00000020b5037836 */ /* 0x000fe20000000000 */
[----:B0-----:R-:W-:Y:S01]  /*6c20*/  IADD3 R28, P6, R33, R0, RZ ;  /* 0x00000000211c7210 */ /* 0x001fe20007fde0ff */
[----:B------:R-:W-:Y:S01]  /*6c30*/  ULDC UR5, c[0x0][0x22c] ;  /* 0x00008b0000057ab9 */ /* 0x000fe20000000800 */
[----:B------:R-:W-:Y:S01]  /*6c40*/  PRMT R39, R27, 0x7772, RZ ;  /* 0x000077721b277816 */ /* 0x000fe200000000ff */
[----:B------:R0:W-:Y:S01]  /*6c50*/  @P5 STG.E.U8 desc[UR12][R30.64], R41 ;  /* 0x000000291e005986 */ /* 0x0001e2000c10110c */
[C---:B------:R-:W-:Y:S01]  /*6c60*/  LEA.HI.X.SX32 R29, R33.reuse, R2, 0x1, P6 ;  /* 0x00000002211d7211 */ /* 0x040fe200030f0eff */
[----:B------:R-:W-:Y:S01]  /*6c70*/  VIADD R33, R33, UR4 ;  /* 0x0000000421217c36 */ /* 0x000fe20008000000 */
[----:B------:R-:W-:-:S02]  /*6c80*/  PRMT R37, R27, 0x7773, RZ ;  /* 0x000077731b257816 */ /* 0x000fc400000000ff */
[----:B------:R-:W-:Y:S01]  /*6c90*/  ISETP.LT.AND P1, PT, R3, UR5, !P0 ;  /* 0x0000000503007c0c */ /* 0x000fe2000c721270 */
[C---:B--2---:R-:W-:Y:S01]  /*6ca0*/  VIADD R35, R33.reuse, UR4 ;  /* 0x0000000421237c36 */ /* 0x044fe20008000000 */
[----:B------:R-:W-:Y:S01]  /*6cb0*/  IADD3 R24, P6, R33, R0, RZ ;  /* 0x0000000021187210 */ /* 0x000fe20007fde0ff */
[----:B------:R2:W-:Y:S01]  /*6cc0*/  @P3 STG.E.U8 desc[UR12][R28.64], R39 ;  /* 0x000000271c003986 */ /* 0x0005e2000c10110c */
[----:B------:R-:W-:Y:S01]  /*6cd0*/  VIADD R3, R181, 0x21 ;  /* 0x00000021b5037836 */ /* 0x000fe20000000000 */
[----:B------:R-:W-:Y:S01]  /*6ce0*/  ULDC UR5, c[0x0][0x22c] ;  /* 0x00008b0000057ab9 */ /* 0x000fe20000000800 */
[----:B------:R-:W-:Y:S02]  /*6cf0*/  LEA.HI.X.SX32 R25, R33, R2, 0x1, P6 ;  /* 0x0000000221197211 */ /* 0x000fe400030f0eff */
[----:B------:R-:W-:Y:S02]  /*6d00*/  IADD3 R26, P6, R35, R0, RZ ;  /* 0x00000000231a7210 */ /* 0x000fe40007fde0ff */
[----:B------:R-:W-:Y:S01]  /*6d10*/  ISETP.LT.AND P4, PT, R3, UR5, !P0 ;  /* 0x0000000503007c0c */ /* 0x000fe2000c781270 */
[----:B------:R3:W-:Y:S01]  /*6d20*/  @P2 STG.E.U8 desc[UR12][R24.64], R37 ;  /* 0x0000002518002986 */ /* 0x0007e2000c10110c */
[C---:B------:R-:W-:Y:S01]  /*6d30*/  LEA.HI.X.SX32 R27, R35.reuse, R2, 0x1, P6 ;  /* 0x00000002231b7211 */ /* 0x040fe200030f0eff */
[----:B------:R-:W-:Y:S01]  /*6d40*/  VIADD R35, R35, UR4 ;  /* 0x0000000423237c36 */ /* 0x000fe20008000000 */
[----:B------:R-:W-:Y:S01]  /*6d50*/  PRMT R33, R20, 0x7770, RZ ;  /* 0x0000777014217816 */ /* 0x000fe200000000ff */
[----:B------:R-:W-:Y:S01]  /*6d60*/  VIADD R3, R181, 0x22 ;  /* 0x00000022b5037836 */ /* 0x000fe20000000000 */
[----:B------:R-:W-:Y:S01]  /*6d70*/  ULDC UR5, c[0x0][0x22c] ;  /* 0x00008b0000057ab9 */ /* 0x000fe20000000800 */
[C---:B0-----:R-:W-:Y:S01]  /*6d80*/  VIADD R31, R35.reuse, UR4 ;  /* 0x00000004231f7c36 */ /* 0x041fe20008000000 */
[----:B--2---:R-:W-:Y:S01]  /*6d90*/  IADD3 R28, P6, R35, R0, RZ ;  /* 0x00000000231c7210 */ /* 0x004fe20007fde0ff */
[----:B------:R0:W-:Y:S01]  /*6da0*/  @P1 STG.E.U8 desc[UR12][R26.64], R33 ;  /* 0x000000211a001986 */ /* 0x0001e2000c10110c */
[----:B------:R-:W-:Y:S01]  /*6db0*/  ISETP.LT.AND P5, PT, R3, UR5, !P0 ;  /* 0x0000000503007c0c */ /* 0x000fe2000c7a1270 */
[----:B------:R-:W-:Y:S01]  /*6dc0*/  VIADD R3, R181, 0x23 ;  /* 0x00000023b5037836 */ /* 0x000fe20000000000 */
[----:B------:R-:W-:Y:S01]  /*6dd0*/  LEA.HI.X.SX32 R29, R35, R2, 0x1, P6 ;  /* 0x00000002231d7211 */ /* 0x000fe200030f0eff */
[----:B------:R-:W-:Y:S01]  /*6de0*/  ULDC UR5, c[0x0][0x22c] ;  /* 0x00008b0000057ab9 */ /* 0x000fe20000000800 */
[----:B---3--:R-:W-:-:S02]  /*6df0*/  IADD3 R24, P6, R31, R0, RZ ;  /* 0x000000001f187210 */ /* 0x008fc40007fde0ff */
[----:B------:R-:W-:Y:S02]  /*6e00*/  PRMT R35, R20, 0x7771, RZ ;  /* 0x0000777114237816 */ /* 0x000fe400000000ff */
[C---:B------:R-:W-:Y:S01]  /*6e10*/  LEA.HI.X.SX32 R25, R31.reuse, R2, 0x1, P6 ;  /* 0x000000021f197211 */ /* 0x040fe200030f0eff */
[----:B------:R-:W-:Y:S01]  /*6e20*/  VIADD R31, R31, UR4 ;  /* 0x000000041f1f7c36 */ /* 0x000fe20008000000 */
[----:B------:R-:W-:Y:S01]  /*6e30*/  ISETP.LT.AND P3, PT, R3, UR5, !P0 ;  /* 0x0000000503007c0c */ /* 0x000fe2000c761270 */
[----:B------:R2:W-:Y:S01]  /*6e40*/  @P4 STG.E.U8 desc[UR12][R28.64], R35 ;  /* 0x000000231c004986 */ /* 0x0005e2000c10110c */
[----:B------:R-:W-:Y:S01]  /*6e50*/  PRMT R37, R21, 0x7770, RZ ;  /* 0x0000777015257816 */ /* 0x000fe200000000ff */
[C---:B0-----:R-:W-:Y:S01]  /*6e60*/  VIADD R33, R31.reuse, UR4 ;  /* 0x000000041f217c36 */ /* 0x041fe20008000000 */
[----:B------:R-:W-:Y:S01]  /*6e70*/  IADD3 R26, P6, R31, R0, RZ ;  /* 0x000000001f1a7210 */ /* 0x000fe20007fde0ff */
[----:B------:R-:W-:Y:S01]  /*6e80*/  VIADD R3, R181, 0x24 ;  /* 0x00000024b5037836 */ /* 0x000fe20000000000 */
[----:B------:R-:W-:Y:S01]  /*6e90*/  ULDC UR5, c[0x0][0x22c] ;  /* 0x00008b0000057ab9 */ /* 0x000fe20000000800 */
[----:B------:R0:W-:Y:S01]  /*6ea0*/  @P5 STG.E.U8 desc[UR12][R24.64], R37 ;  /* 0x0000002518005986 */ /* 0x0001e2000c10110c */
[----:B------:R-:W-:-:S02]  /*6eb0*/  LEA.HI.X.SX32 R27, R31, R2, 0x1, P6 ;  /* 0x000000021f1b7211 */ /* 0x000fc400030f0eff */
[----:B------:R-:W-:Y:S01]  /*6ec0*/  ISETP.LT.AND P2, PT, R3, UR5, !P0 ;  /* 0x0000000503007c0c */ /* 0x000fe2000c741270 */
[----:B------:R-:W-:Y:S01]  /*6ed0*/  VIADD R3, R181, 0x25 ;  /* 0x00000025b5037836 */ /* 0x000fe20000000000 */
[----:B------:R-:W-:Y:S01]  /*6ee0*/  ULDC UR5, c[0x0][0x22c] ;  /* 0x00008b0000057ab9 */ /* 0x000fe20000000800 */
[----:B--2---:R-:W-:Y:S02]  /*6ef0*/  IADD3 R28, P6, R33, R0, RZ ;  /* 0x00000000211c7210 */ /* 0x004fe40007fde0ff */
[----:B------:R-:W-:Y:S02]  /*6f00*/  PRMT R35, R21, 0x7771, RZ ;  /* 0x0000777115237816 */ /* 0x000fe400000000ff */
[C---:B------:R-:W-:Y:S01]  /*6f10*/  LEA.HI.X.SX32 R29, R33.reuse, R2, 0x1, P6 ;  /* 0x00000002211d7211 */ /* 0x040fe200030f0eff */
[----:B------:R-:W-:Y:S01]  /*6f20*/  VIADD R33, R33, UR4 ;  /* 0x0000000421217c36 */ /* 0x000fe20008000000 */
[----:B------:R-:W-:Y:S01]  /*6f30*/  ISETP.LT.AND P1, PT, R3, UR5, !P0 ;  /* 0x0000000503007c0c */ /* 0x000fe2000c721270 */
[----:B------:R2:W-:Y:S01]  /*6f40*/  @P3 STG.E.U8 desc[UR12][R26.64], R35 ;  /* 0x000000231a003986 */ /* 0x0005e2000c10110c */
[----:B0-----:R-:W-:Y:S01]  /*6f50*/  PRMT R37, R22, 0x7770, RZ ;  /* 0x0000777016257816 */ /* 0x001fe200000000ff */
[C---:B------:R-:W-:Y:S01]  /*6f60*/  VIADD R31, R33.reuse, UR4 ;  /* 0x00000004211f7c36 */ /* 0x040fe20008000000 */
        /* <DEDUP_REMOVED lines=8> */
[C---:B--2---:R-:W-:Y:S02]  /*6ff0*/  IADD3 R26, P6, R31.reuse, R0, RZ ;  /* 0x000000001f1a7210 */ /* 0x044fe40007fde0ff */
        /* <DEDUP_REMOVED lines=44> */
[----:B------:R-:W-:Y:S02]  /*72c0*/  IADD3 R20, P6, R33, R0, RZ ;  /* 0x0000000021147210 */ /* 0x000fe40007fde0ff */
[----:B------:R-:W-:Y:S01]  /*72d0*/  ISETP.LT.AND P5, PT, R3, UR5, !P0 ;  /* 0x0000000503007c0c */ /* 0x000fe2000c7a1270 */
[----:B------:R-:W-:Y:S01]  /*72e0*/  VIADD R3, R181, 0x2d ;  /* 0x0000002db5037836 */ /* 0x000fe20000000000 */
[----:B--2---:R-:W-:Y:S01]  /*72f0*/  PRMT R35, R21, 0x7773, RZ ;  /* 0x0000777315237816 */ /* 0x004fe200000000ff */
[----:B------:R-:W-:Y:S01]  /*7300*/  ULDC UR5, c[0x0][0x22c] ;  /* 0x00008b0000057ab9 */ /* 0x000fe20000000800 */
        /* <DEDUP_REMOVED lines=19> */
[----:B------:R-:W-:Y:S01]  /*7440*/  VIADD R3, R181, 0x30 ;  /* 0x00000030b5037836 */ /* 0x000fe20000000000 */
[----:B------:R-:W-:Y:S01]  /*7450*/  PRMT R35, R23, 0x7772, RZ ;  /* 0x0000777217237816 */ /* 0x000fe200000000ff */
[C---:B0-----:R-:W-:Y:S01]  /*7460*/  VIADD R31, R29.reuse, UR4 ;  /* 0x000000041d1f7c36 */ /* 0x041fe20008000000 */
[----:B------:R-:W-:Y:S01]  /*7470*/  IADD3 R20, P6, R29, R0, RZ ;  /* 0x000000001d147210 */ /* 0x000fe20007fde0ff */
[----:B------:R-:W-:Y:S01]  /*7480*/  ULDC UR5, c[0x0][0x22c] ;  /* 0x00008b0000057ab9 */ /* 0x000fe20000000800 */
[----:B------:R-:W-:Y:S01]  /*7490*/  PRMT R33, R23, 0x7773, RZ ;  /* 0x0000777317217816 */ /* 0x000fe200000000ff */
[----:B------:R0:W-:Y:S01]  /*74a0*/  @P3 STG.E.U8 desc[UR12][R26.64], R37 ;  /* 0x000000251a003986 */ /* 0x0001e2000c10110c */
[----:B------:R-:W-:-:S02]  /*74b0*/  LEA.HI.X.SX32 R21, R29, R2, 0x1, P6 ;  /* 0x000000021d157211 */ /* 0x000fc400030f0eff */
[----:B------:R-:W-:Y:S01]  /*74c0*/  IADD3 R22, P6, R31, R0, RZ ;  /* 0x000000001f167210 */ /* 0x000fe20007fde0ff */
[----:B------:R2:W-:Y:S01]  /*74d0*/  @P2 STG.E.U8 desc[UR12][R24.64], R35 ;  /* 0x0000002318002986 */ /* 0x0005e2000c10110c */
[----:B------:R-:W-:Y:S01]  /*74e0*/  ISETP.LT.AND P4, PT, R3, UR5, !P0 ;  /* 0x0000000503007c0c */ /* 0x000fe2000c781270 */
[----:B------:R-:W-:Y:S01]  /*74f0*/  VIADD R3, R181, 0x31 ;  /* 0x00000031b5037836 */ /* 0x000fe20000000000 */
[C---:B------:R-:W-:Y:S01]  /*7500*/  LEA.HI.X.SX32 R23, R31.reuse, R2, 0x1, P6 ;  /* 0x000000021f177211 */ /* 0x040fe200030f0eff */
[----:B------:R-:W-:Y:S01]  /*7510*/  VIADD R31, R31, UR4 ;  /* 0x000000041f1f7c36 */ /* 0x000fe20008000000 */
[----:B------:R-:W-:Y:S01]  /*7520*/  ULDC UR5, c[0x0][0x22c] ;  /* 0x00008b0000057ab9 */ /* 0x000fe20000000800 */
[----:B------:R3:W-:Y:S01]  /*7530*/  @P1 STG.E.U8 desc[UR12][R20.64], R33 ;  /* 0x0000002114001986 */ /* 0x0007e2000c10110c */
[----:B------:R-:W-:Y:S01]  /*7540*/  ISETP.LT.AND P5, PT, R3, UR5, !P0 ;  /* 0x0000000503007c0c */ /* 0x000fe2000c7a1270 */
[----:B0-----:R-:W-:Y:S01]  /*7550*/  VIADD R27, R31, UR4 ;  /* 0x000000041f1b7c36 */ /* 0x001fe20008000000 */
[----:B------:R-:W-:Y:S01]  /*7560*/  PRMT R29, R12, 0x7770, RZ ;  /* 0x000077700c1d7816 */ /* 0x000fe200000000ff */
[----:B------:R-:W-:Y:S01]  /*7570*/  VIADD R3, R181, 0x32 ;  /* 0x00000032b5037836 */ /* 0x000fe20000000000 */
[----:B------:R-:W-:Y:S01]  /*7580*/  ULDC UR5, c[0x0][0x22c] ;  /* 0x00008b0000057ab9 */ /* 0x000fe20000000800 */
[----:B--2---:R-:W-:-:S02]  /*7590*/  IADD3 R24, P6, R31, R0, RZ ;  /* 0x000000001f187210 */ /* 0x004fc40007fde0ff */
[----:B------:R0:W-:Y:S01]  /*75a0*/  @P4 STG.E.U8 desc[UR12][R22.64], R29 ;  /* 0x0000001d16004986 */ /* 0x0001e2000c10110c */
[----:B------:R-:W-:Y:S01]  /*75b0*/  ISETP.LT.AND P3, PT, R3, UR5, !P0 ;  /* 0x0000000503007c0c */ /* 0x000fe2000c761270 */
[----:B------:R-:W-:Y:S01]  /*75c0*/  VIADD R3, R181, 0x33 ;  /* 0x00000033b5037836 */ /* 0x000fe20000000000 */
[----:B------:R-:W-:Y:S01]  /*75d0*/  LEA.HI.X.SX32 R25, R31, R2, 0x1, P6 ;  /* 0x000000021f197211 */ /* 0x000fe200030f0eff */
[----:B------:R-:W-:Y:S01]  /*75e0*/  ULDC UR5, c[0x0][0x22c] ;  /* 0x00008b0000057ab9 */ /* 0x000fe20000000800 */
[C---:B---3--:R-:W-:Y:S02]  /*75f0*/  IADD3 R20, P6, R27.reuse, R0, RZ ;  /* 0x000000001b147210 */ /* 0x048fe40007fde0ff */
        /* <DEDUP_REMOVED lines=118> */
[----:B------:R-:W-:Y:S01]  /*7d60*/  ULDC UR5, c[0x0][0x22c] ;  /* 0x00008b0000057ab9 */ /* 0x000fe20000000800 */
[----:B------:R-:W-:Y:S01]  /*7d70*/  VIADD R3, R181, 0x42 ;  /* 0x00000042b5037836 */ /* 0x000fe20000000000 */
[----:B------:R-:W-:-:S02]  /*7d80*/  PRMT R25, R8, 0x7770, RZ ;  /* 0x0000777008197816 */ /* 0x000fc400000000ff */
[----:B--2---:R-:W-:Y:S02]  /*7d90*/  IADD3 R20, P6, R27, R0, RZ ;  /* 0x000000001b147210 */ /* 0x004fe40007fde0ff */
[----:B------:R-:W-:Y:S01]  /*7da0*/  ISETP.LT.AND P2, PT, R3, UR5, !P0 ;  /* 0x0000000503007c0c */ /* 0x000fe2000c741270 */
[----:B------:R-:W-:Y:S01]  /*7db0*/  VIADD R3, R181, 0x43 ;  /* 0x00000043b5037836 */ /* 0x000fe20000000000 */
[----:B------:R-:W-:Y:S01]  /*7dc0*/  LEA.HI.X.SX32 R21, R27, R2, 0x1, P6 ;  /* 0x000000021b157211 */ /* 0x000fe200030f0eff */
[----:B------:R-:W-:Y:S01]  /*7dd0*/  ULDC UR5, c[0x0][0x22c] ;  /* 0x00008b0000057ab9 */ /* 0x000fe20000000800 */
[C---:B---3--:R-:W-:Y:S01]  /*7de0*/  IADD3 R12, P6, R23.reuse, R0, RZ ;  /* 0x00000000170c7210 */ /* 0x048fe20007fde0ff */
[----:B------:R0:W-:Y:S01]  /*7df0*/  @P5 STG.E.U8 desc[UR12][R14.64], R25 ;  /* 0x000000190e005986 */ /* 0x0001e2000c10110c */
[----:B------:R-:W-:Y:S02]  /*7e00*/  PRMT R27, R8, 0x7771, RZ ;  /* 0x00007771081b7816 */ /* 0x000fe400000000ff */
[C---:B------:R-:W-:Y:S01]  /*7e10*/  LEA.HI.X.SX32 R13, R23.reuse, R2, 0x1, P6 ;  /* 0x00000002170d7211 */ /* 0x040fe200030f0eff */
[----:B------:R-:W-:Y:S01]  /*7e20*/  VIADD R23, R23, UR4 ;  /* 0x0000000417177c36 */ /* 0x000fe20008000000 */
[----:B------:R-:W-:Y:S01]  /*7e30*/  ISETP.LT.AND P1, PT, R3, UR5, !P0 ;  /* 0x0000000503007c0c */ /* 0x000fe2000c721270 */
[----:B------:R-:W-:Y:S01]  /*7e40*/  VIADD R3, R181, 0x44 ;  /* 0x00000044b5037836 */ /* 0x000fe20000000000 */
[----:B------:R2:W-:Y:S01]  /*7e50*/  @P3 STG.E.U8 desc[UR12][R20.64], R27 ;  /* 0x0000001b14003986 */ /* 0x0005e2000c10110c */
[----:B------:R-:W-:Y:S01]  /*7e60*/  ULDC UR5, c[0x0][0x22c] ;  /* 0x00008b0000057ab9 */ /* 0x000fe20000000800 */
[----:B------:R-:W-:-:S02]  /*7e70*/  PRMT R29, R9, 0x7770, RZ ;  /* 0x00007770091d7816 */ /* 0x000fc400000000ff */
[----:B------:R-:W-:Y:S01]  /*7e80*/  ISETP.LT.AND P4, PT, R3, UR5, !P0 ;  /* 0x0000000503007c0c */ /* 0x000fe2000c781270 */
[C---:B0-----:R-:W-:Y:S01]  /*7e90*/  VIADD R25, R23.reuse, UR4 ;  /* 0x0000000417197c36 */ /* 0x041fe20008000000 */
[----:B------:R-:W-:Y:S01]  /*7ea0*/  IADD3 R14, P6, R23, R0, RZ ;  /* 0x00000000170e7210 */ /* 0x000fe20007fde0ff */
[----:B------:R-:W-:Y:S01]  /*7eb0*/  VIADD R3, R181, 0x45 ;  /* 0x00000045b5037836 */ /* 0x000fe20000000000 */
[----:B------:R-:W-:Y:S01]  /*7ec0*/  ULDC UR5, c[0x0][0x22c] ;  /* 0x00008b0000057ab9 */ /* 0x000fe20000000800 */
[----:B------:R0:W-:Y:S01]  /*7ed0*/  @P2 STG.E.U8 desc[UR12][R12.64], R29 ;  /* 0x0000001d0c002986 */ /* 0x0001e2000c10110c */
[----:B------:R-:W-:Y:S02]  /*7ee0*/  LEA.HI.X.SX32 R15, R23, R2, 0x1, P6 ;  /* 0x00000002170f7211 */ /* 0x000fe400030f0eff */
[----:B--2---:R-:W-:Y:S02]  /*7ef0*/  IADD3 R20, P6, R25, R0, RZ ;  /* 0x0000000019147210 */ /* 0x004fe40007fde0ff */
[----:B------:R-:W-:Y:S01]  /*7f00*/  ISETP.LT.AND P5, PT, R3, UR5, !P0 ;  /* 0x0000000503007c0c */ /* 0x000fe2000c7a1270 */
[----:B------:R-:W-:Y:S01]  /*7f10*/  VIADD R3, R181, 0x46 ;  /* 0x00000046b5037836 */ /* 0x000fe20000000000 */
[C---:B------:R-:W-:Y:S01]  /*7f20*/  LEA.HI.X.SX32 R21, R25.reuse, R2, 0x1, P6 ;  /* 0x0000000219157211 */ /* 0x040fe200030f0eff */
[----:B------:R-:W-:Y:S01]  /*7f30*/  VIADD R25, R25, UR4 ;  /* 0x0000000419197c36 */ /* 0x000fe20008000000 */
[----:B------:R-:W-:Y:S01]  /*7f40*/  PRMT R27, R9, 0x7771, RZ ;  /* 0x00007771091b7816 */ /* 0x000fe200000000ff */
[----:B------:R-:W-:-:S02]  /*7f50*/  ULDC UR5, c[0x0][0x22c] ;  /* 0x00008b0000057ab9 */ /* 0x000fc40000000800 */
[C---:B------:R-:W-:Y:S01]  /*7f60*/  VIADD R23, R25.reuse, UR4 ;  /* 0x0000000419177c36 */ /* 0x040fe20008000000 */
[----:B0-----:R-:W-:Y:S01]  /*7f70*/  IADD3 R12, P6, R25, R0, RZ ;  /* 0x00000000190c7210 */ /* 0x001fe20007fde0ff */
[----:B------:R0:W-:Y:S01]  /*7f80*/  @P1 STG.E.U8 desc[UR12][R14.64], R27 ;  /* 0x0000001b0e001986 */ /* 0x0001e2000c10110c */
[----:B------:R-:W-:Y:S01]  /*7f90*/  ISETP.LT.AND P3, PT, R3, UR5, !P0 ;  /* 0x0000000503007c0c */ /* 0x000fe2000c761270 */
[----:B------:R-:W-:Y:S01]  /*7fa0*/  VIADD R3, R181, 0x47 ;  /* 0x00000047b5037836 */ /* 0x000fe20000000000 */
[----:B------:R-:W-:Y:S01]  /*7fb0*/  LEA.HI.X.SX32 R13, R25, R2, 0x1, P6 ;  /* 0x00000002190d7211 */ /* 0x000fe200030f0eff */
[----:B------:R-:W-:Y:S01]  /*7fc0*/  ULDC UR5, c[0x0][0x22c] ;  /* 0x00008b0000057ab9 */ /* 0x000fe20000000800 */
[----:B------:R-:W-:Y:S02]  /*7fd0*/  PRMT R29, R10, 0x7770, RZ ;  /* 0x000077700a1d7816 */ /* 0x000fe400000000ff */
[----:B------:R-:W-:Y:S01]  /*7fe0*/  ISETP.LT.AND P2, PT, R3, UR5, !P0 ;  /* 0x0000000503007c0c */ /* 0x000fe2000c741270 */
[----:B------:R-:W-:Y:S01]  /*7ff0*/  VIADD R3, R181, 0x48 ;  /* 0x00000048b5037836 */ /* 0x000fe20000000000 */
[----:B------:R-:W-:Y:S01]  /*8000*/  ULDC UR5, c[0x0][0x22c] ;  /* 0x00008b0000057ab9 */ /* 0x000fe20000000800 */
[----:B------:R2:W-:Y:S01]  /*8010*/  @P4 STG.E.U8 desc[UR12][R20.64], R29 ;  /* 0x0000001d14004986 */ /* 0x0005e2000c10110c */
[----:B0-----:R-:W-:-:S02]  /*8020*/  IADD3 R14, P6, R23, R0, RZ ;  /* 0x00000000170e7210 */ /* 0x001fc40007fde0ff */
[----:B------:R-:W-:Y:S02]  /*8030*/  PRMT R27, R10, 0x7771, RZ ;  /* 0x000077710a1b7816 */ /* 0x000fe400000000ff */
[C---:B------:R-:W-:Y:S01]  /*8040*/  LEA.HI.X.SX32 R15, R23.reuse, R2, 0x1, P6 ;  /* 0x00000002170f7211 */ /* 0x040fe200030f0eff */
[----:B------:R-:W-:Y:S01]  /*8050*/  VIADD R23, R23, UR4 ;  /* 0x0000000417177c36 */ /* 0x000fe20008000000 */
[----:B------:R-:W-:Y:S01]  /*8060*/  ISETP.LT.AND P1, PT, R3, UR5, !P0 ;  /* 0x0000000503007c0c */ /* 0x000fe2000c721270 */
[----:B------:R-:W-:Y:S01]  /*8070*/  VIADD R3, R181, 0x49 ;  /* 0x00000049b5037836 */ /* 0x000fe20000000000 */
[----:B------:R0:W-:Y:S01]  /*8080*/  @P5 STG.E.U8 desc[UR12][R12.64], R27 ;  /* 0x0000001b0c005986 */ /* 0x0001e2000c10110c */
[C---:B------:R-:W-:Y:S01]  /*8090*/  VIADD R25, R23.reuse, UR4 ;  /* 0x0000000417197c36 */ /* 0x040fe20008000000 */
[----:B--2---:R-:W-:Y:S01]  /*80a0*/  IADD3 R20, P6, R23, R0, RZ ;  /* 0x0000000017147210 */ /* 0x004fe20007fde0ff */
[----:B------:R-:W-:Y:S01]  /*80b0*/  ULDC UR5, c[0x0][0x22c] ;  /* 0x00008b0000057ab9 */ /* 0x000fe20000000800 */
[----:B------:R-:W-:-:S02]  /*80c0*/  PRMT R29, R11, 0x7770, RZ ;  /* 0x000077700b1d7816 */ /* 0x000fc400000000ff */
[----:B------:R-:W-:Y:S02]  /*80d0*/  LEA.HI.X.SX32 R21, R23, R2, 0x1, P6 ;  /* 0x0000000217157211 */ /* 0x000fe400030f0eff */
[----:B------:R-:W-:Y:S01]  /*80e0*/  ISETP.LT.AND P4, PT, R3, UR5, !P0 ;  /* 0x0000000503007c0c */ /* 0x000fe2000c781270 */
[----:B------:R-:W-:Y:S01]  /*80f0*/  VIADD R3, R181, 0x4a ;  /* 0x0000004ab5037836 */ /* 0x000fe20000000000 */
[----:B------:R-:W-:Y:S01]  /*8100*/  ULDC UR5, c[0x0][0x22c] ;  /* 0x00008b0000057ab9 */ /* 0x000fe20000000800 */
[----:B------:R2:W-:Y:S01]  /*8110*/  @P3 STG.E.U8 desc[UR12][R14.64], R29 ;  /* 0x0000001d0e003986 */ /* 0x0005e2000c10110c */
[----:B0-----:R-:W-:Y:S02]  /*8120*/  IADD3 R12, P6, R25, R0, RZ ;  /* 0x00000000190c7210 */ /* 0x001fe40007fde0ff */
[----:B------:R-:W-:Y:S01]  /*8130*/  ISETP.LT.AND P5, PT, R3, UR5, !P0 ;  /* 0x0000000503007c0c */ /* 0x000fe2000c7a1270 */
[----:B------:R-:W-:Y:S01]  /*8140*/  VIADD R3, R181, 0x4b ;  /* 0x0000004bb5037836 */ /* 0x000fe20000000000 */
[C---:B------:R-:W-:Y:S01]  /*8150*/  LEA.HI.X.SX32 R13, R25.reuse, R2, 0x1, P6 ;  /* 0x00000002190d7211 */ /* 0x040fe200030f0eff */
[----:B------:R-:W-:Y:S01]  /*8160*/  VIADD R25, R25, UR4 ;  /* 0x0000000419197c36 */ /* 0x000fe20008000000 */
[----:B------:R-:W-:Y:S01]  /*8170*/  PRMT R27, R11, 0x7771, RZ ;  /* 0x000077710b1b7816 */ /* 0x000fe200000000ff */
[----:B------:R-:W-:-:S02]  /*8180*/  ULDC UR5, c[0x0][0x22c] ;  /* 0x00008b0000057ab9 */ /* 0x000fc40000000800 */
[----:B------:R-:W-:Y:S01]  /*8190*/  VIADD R23, R25, UR4 ;  /* 0x0000000419177c36 */ /* 0x000fe20008000000 */
[----:B------:R-:W-:Y:S01]  /*81a0*/  ISETP.LT.AND P3, PT, R3, UR5, !P0 ;  /* 0x0000000503007c0c */ /* 0x000fe2000c761270 */
[----:B------:R0:W-:Y:S01]  /*81b0*/  @P2 STG.E.U8 desc[UR12][R20.64], R27 ;  /* 0x0000001b14002986 */ /* 0x0001e2000c10110c */
[----:B--2---:R-:W-:Y:S01]  /*81c0*/  IADD3 R14, P6, R25, R0, RZ ;  /* 0x00000000190e7210 */ /* 0x004fe20007fde0ff */
[----:B------:R-:W-:Y:S01]  /*81d0*/  VIADD R3, R181, 0x4c ;  /* 0x0000004cb5037836 */ /* 0x000fe20000000000 */
[----:B------:R-:W-:Y:S01]  /*81e0*/  ULDC UR5, c[0x0][0x22c] ;  /* 0x00008b0000057ab9 */ /* 0x000fe20000000800 */
[----:B------:R-:W-:Y:S02]  /*81f0*/  PRMT R29, R8, 0x7772, RZ ;  /* 0x00007772081d7816 */ /* 0x000fe400000000ff */
[----:B------:R-:W-:Y:S02]  /*8200*/  LEA.HI.X.SX32 R15, R25, R2, 0x1, P6 ;  /* 0x00000002190f7211 */ /* 0x000fe400030f0eff */
[----:B------:R-:W-:Y:S01]  /*8210*/  ISETP.LT.AND P2, PT, R3, UR5, !P0 ;  /* 0x0000000503007c0c */ /* 0x000fe2000c741270 */
[----:B------:R-:W-:Y:S01]  /*8220*/  VIADD R3, R181, 0x4d ;  /* 0x0000004db5037836 */ /* 0x000fe20000000000 */
[----:B------:R2:W-:Y:S01]  /*8230*/  @P1 STG.E.U8 desc[UR12][R12.64], R29 ;  /* 0x0000001d0c001986 */ /* 0x0005e2000c10110c */
[----:B------:R-:W-:Y:S01]  /*8240*/  ULDC UR5, c[0x0][0x22c] ;  /* 0x00008b0000057ab9 */ /* 0x000fe20000000800 */
[----:B0-----:R-:W-:-:S02]  /*8250*/  IADD3 R20, P6, R23, R0, RZ ;  /* 0x0000000017147210 */ /* 0x001fc40007fde0ff */
[----:B------:R-:W-:Y:S01]  /*8260*/  ISETP.LT.AND P1, PT, R3, UR5, !P0 ;  /* 0x0000000503007c0c */ /* 0x000fe2000c721270 */
[----:B------:R-:W-:Y:S01]  /*8270*/  VIADD R3, R181, 0x4e ;  /* 0x0000004eb5037836 */ /* 0x000fe20000000000 */
[C---:B------:R-:W-:Y:S01]  /*8280*/  LEA.HI.X.SX32 R21, R23.reuse, R2, 0x1, P6 ;  /* 0x0000000217157211 */ /* 0x040fe200030f0eff */
[----:B------:R-:W-:Y:S01]  /*8290*/  VIADD R23, R23, UR4 ;  /* 0x0000000417177c36 */ /* 0x000fe20008000000 */
[----:B------:R-:W-:Y:S01]  /*82a0*/  PRMT R27, R8, 0x7773, RZ ;  /* 0x00007773081b7816 */ /* 0x000fe200000000ff */
[----:B------:R-:W-:Y:S02]  /*82b0*/  ULDC UR5, c[0x0][0x22c] ;  /* 0x00008b0000057ab9 */ /* 0x000fe40000000800 */
[C---:B------:R-:W-:Y:S01]  /*82c0*/  VIADD R25, R23.reuse, UR4 ;  /* 0x0000000417197c36 */ /* 0x040fe20008000000 */
[----:B--2---:R-:W-:Y:S01]  /*82d0*/  IADD3 R12, P6, R23, R0, RZ ;  /* 0x00000000170c7210 */ /* 0x004fe20007fde0ff */
[----:B------:R0:W-:Y:S01]  /*82e0*/  @P4 STG.E.U8 desc[UR12][R14.64], R27 ;  /* 0x0000001b0e004986 */ /* 0x0001e2000c10110c */
[----:B------:R-:W-:-:S02]  /*82f0*/  PRMT R29, R9, 0x7772, RZ ;  /* 0x00007772091d7816 */ /* 0x000fc400000000ff */
[----:B------:R-:W-:Y:S02]  /*8300*/  LEA.HI.X.SX32 R13, R23, R2, 0x1, P6 ;  /* 0x00000002170d7211 */ /* 0x000fe400030f0eff */
[----:B------:R-:W-:Y:S01]  /*8310*/  IADD3 R8, P6, R25, R0, RZ ;  /* 0x0000000019087210 */ /* 0x000fe20007fde0ff */
[----:B------:R2:W-:Y:S01]  /*8320*/  @P5 STG.E.U8 desc[UR12][R20.64], R29 ;  /* 0x0000001d14005986 */ /* 0x0005e2000c10110c */
[----:B------:R-:W-:Y:S01]  /*8330*/  ISETP.LT.AND P4, PT, R3, UR5, !P0 ;  /* 0x0000000503007c0c */ /* 0x000fe2000c781270 */
[----:B------:R-:W-:Y:S01]  /*8340*/  VIADD R3, R181, 0x4f ;  /* 0x0000004fb5037836 */ /* 0x000fe20000000000 */
[----:B------:R-:W-:Y:S01]  /*8350*/  ULDC UR5, c[0x0][0x22c] ;  /* 0x00008b0000057ab9 */ /* 0x000fe20000000800 */
[C---:B------:R-:W-:Y:S02]  /*8360*/  PRMT R23, R10.reuse, 0x7772, RZ ;  /* 0x000077720a177816 */ /* 0x040fe400000000ff */
[----:B0-----:R-:W-:Y:S02]  /*8370*/  PRMT R27, R9, 0x7773, RZ ;  /* 0x00007773091b7816 */ /* 0x001fe400000000ff */
[C---:B------:R-:W-:Y:S01]  /*8380*/  LEA.HI.X.SX32 R9, R25.reuse, R2, 0x1, P6 ;  /* 0x0000000219097211 */ /* 0x040fe200030f0eff */
[----:B------:R-:W-:Y:S01]  /*8390*/  VIADD R25, R25, UR4 ;  /* 0x0000000419197c36 */ /* 0x000fe20008000000 */
[----:B------:R-:W-:Y:S01]  /*83a0*/  ISETP.LT.AND P5, PT, R3, UR5, !P0 ;  /* 0x0000000503007c0c */ /* 0x000fe2000c7a1270 */
[----:B------:R-:W-:Y:S01]  /*83b0*/  VIADD R3, R181, 0x50 ;  /* 0x00000050b5037836 */ /* 0x000fe20000000000 */
[----:B------:R-:W-:Y:S01]  /*83c0*/  ULDC UR5, c[0x0][0x22c] ;  /* 0x00008b0000057ab9 */ /* 0x000fe20000000800 */
[C---:B--2---:R-:W-:Y:S01]  /*83d0*/  VIADD R21, R25.reuse, UR4 ;  /* 0x0000000419157c36 */ /* 0x044fe20008000000 */
[----:B------:R-:W-:Y:S01]  /*83e0*/  IADD3 R14, P6, R25, R0, RZ ;  /* 0x00000000190e7210 */ /* 0x000fe20007fde0ff */
[----:B------:R0:W-:Y:S01]  /*83f0*/  @P3 STG.E.U8 desc[UR12][R12.64], R27 ;  /* 0x0000001b0c003986 */ /* 0x0001e2000c10110c */
[----:B------:R-:W-:Y:S01]  /*8400*/  ISETP.LT.AND P3, PT, R3, UR5, !P0 ;  /* 0x0000000503007c0c */ /* 0x000fe2000c761270 */
[----:B------:R-:W-:Y:S01]  /*8410*/  VIADD R3, R181, 0x51 ;  /* 0x00000051b5037836 */ /* 0x000fe20000000000 */
[----:B------:R-:W-:Y:S01]  /*8420*/  LEA.HI.X.SX32 R15, R25, R2, 0x1, P6 ;  /* 0x00000002190f7211 */ /* 0x000fe200030f0eff */
[----:B------:R-:W-:Y:S01]  /*8430*/  ULDC UR5, c[0x0][0x22c] ;  /* 0x00008b0000057ab9 */ /* 0x000fe20000000800 */
[----:B------:R2:W-:Y:S01]  /*8440*/  @P2 STG.E.U8 desc[UR12][R8.64], R23 ;  /* 0x0000001708002986 */ /* 0x0005e2000c10110c */
[----:B------:R-:W-:-:S02]  /*8450*/  PRMT R29, R10, 0x7773, RZ ;  /* 0x000077730a1d7816 */ /* 0x000fc400000000ff */
[----:B------:R-:W-:Y:S01]  /*8460*/  ISETP.LT.AND P2, PT, R3, UR5, !P0 ;  /* 0x0000000503007c0c */ /* 0x000fe2000c741270 */
[----:B------:R-:W-:Y:S01]  /*8470*/  VIADD R3, R181, 0x52 ;  /* 0x00000052b5037836 */ /* 0x000fe20000000000 */
[----:B------:R-:W-:Y:S01]  /*8480*/  ULDC UR5, c[0x0][0x22c] ;  /* 0x00008b0000057ab9 */ /* 0x000fe20000000800 */
[----:B------:R-:W-:Y:S01]  /*8490*/  @P1 STG.E.U8 desc[UR12][R14.64], R29 ;  /* 0x0000001d0e001986 */ /* 0x000fe2000c10110c */
[----:B0-----:R-:W-:Y:S02]  /*84a0*/  IADD3 R12, P6, R21, R0, RZ ;  /* 0x00000000150c7210 */ /* 0x001fe40007fde0ff */
[----:B------:R-:W-:Y:S02]  /*84b0*/  PRMT R27, R11, 0x7772, RZ ;  /* 0x000077720b1b7816 */ /* 0x000fe400000000ff */
        /* <DEDUP_REMOVED lines=12> */
[----:B------:R-:W-:-:S02]  /*8580*/  IADD3 R10, P6, R23, R0, RZ ;  /* 0x00000000170a7210 */ /* 0x000fc40007fde0ff */
[----:B------:R-:W-:Y:S02]  /*8590*/  PRMT R25, R11, 0x7773, RZ ;  /* 0x000077730b197816 */ /* 0x000fe400000000ff */
[C---:B------:R-:W-:Y:S01]  /*85a0*/  LEA.HI.X.SX32 R11, R23.reuse, R2, 0x1, P6 ;  /* 0x00000002170b7211 */ /* 0x040fe200030f0eff */
[----:B------:R-:W-:Y:S01]  /*85b0*/  VIADD R23, R23, UR4 ;  /* 0x0000000417177c36 */ /* 0x000fe20008000000 */
[----:B------:R-:W-:Y:S01]  /*85c0*/  ISETP.LT.AND P6, PT, R3, UR5, !P0 ;  /* 0x0000000503007c0c */ /* 0x000fe2000c7c1270 */
[----:B------:R0:W-:Y:S01]  /*85d0*/  @P5 STG.E.U8 desc[UR12][R8.64], R25 ;  /* 0x0000001908005986 */ /* 0x0001e2000c10110c */
[C---:B----4-:R-:W-:Y:S01]  /*85e0*/  PRMT R27, R16.reuse, 0x7770, RZ ;  /* 0x00007770101b7816 */ /* 0x050fe200000000ff */
[----:B------:R-:W-:Y:S01]  /*85f0*/  VIADD R3, R181, 0x55 ;  /* 0x00000055b5037836 */ /* 0x000fe20000000000 */
[----:B------:R-:W-:Y:S01]  /*8600*/  ULDC UR4, c[0x0][0x248] ;  /* 0x0000920000047ab9 */ /* 0x000fe20000000800 */
[----:B------:R-:W-:Y:S01]  /*8610*/  ULDC UR5, c[0x0][0x22c] ;  /* 0x00008b0000057ab9 */ /* 0x000fe20000000800 */
[C---:B------:R-:W-:Y:S01]  /*8620*/  VIADD R15, R23.reuse, UR4 ;  /* 0x00000004170f7c36 */ /* 0x040fe20008000000 */
[----:B------:R2:W-:Y:S01]  /*8630*/  @P3 STG.E.U8 desc[UR12][R10.64], R27 ;  /* 0x0000001b0a003986 */ /* 0x0005e2000c10110c */
[----:B------:R-:W-:Y:S01]  /*8640*/  IADD3 R12, P3, R23, R0, RZ ;  /* 0x00000000170c7210 */ /* 0x000fe20007f7e0ff */
[----:B------:R-:W-:Y:S01]  /*8650*/  ULDC UR4, c[0x0][0x22c] ;  /* 0x00008b0000047ab9 */ /* 0x000fe20000000800 */
[----:B------:R-:W-:Y:S01]  /*8660*/  ISETP.LT.AND P5, PT, R3, UR5, !P0 ;  /* 0x0000000503007c0c */ /* 0x000fe2000c7a1270 */
[----:B------:R-:W-:Y:S01]  /*8670*/  VIADD R3, R181, 0x56 ;  /* 0x00000056b5037836 */ /* 0x000fe20000000000 */
[----:B------:R-:W-:Y:S01]  /*8680*/  LEA.HI.X.SX32 R13, R23, R2, 0x1, P3 ;  /* 0x00000002170d7211 */ /* 0x000fe200018f0eff */
[----:B------:R-:W-:Y:S01]  /*8690*/  ULDC UR5, c[0x0][0x22c] ;  /* 0x00008b0000057ab9 */ /* 0x000fe20000000800 */
[----:B------:R-:W-:-:S02]  /*86a0*/  PRMT R21, R16, 0x7771, RZ ;  /* 0x0000777110157816 */ /* 0x000fc400000000ff */
[----:B0-----:R-:W-:Y:S02]  /*86b0*/  IADD3 R8, P3, R15, R0, RZ ;  /* 0x000000000f087210 */ /* 0x001fe40007f7e0ff */
[----:B------:R-:W-:Y:S01]  /*86c0*/  PRMT R23, R17, 0x7770, RZ ;  /* 0x0000777011177816 */ /* 0x000fe200000000ff */
[----:B------:R0:W-:Y:S01]  /*86d0*/  @P2 STG.E.U8 desc[UR12][R12.64], R21 ;  /* 0x000000150c002986 */ /* 0x0001e2000c10110c */
[----:B------:R-:W-:Y:S01]  /*86e0*/  ISETP.LT.AND P2, PT, R3, UR4, !P0 ;  /* 0x0000000403007c0c */ /* 0x000fe2000c741270 */
[----:B------:R-:W-:Y:S01]  /*86f0*/  ULDC UR4, c[0x0][0x248] ;  /* 0x0000920000047ab9 */ /* 0x000fe20000000800 */
[C---:B------:R-:W-:Y:S01]  /*8700*/  LEA.HI.X.SX32 R9, R15.reuse, R2, 0x1, P3 ;  /* 0x000000020f097211 */ /* 0x040fe200018f0eff */
[----:B------:R-:W-:Y:S01]  /*8710*/  VIADD R15, R15, UR4 ;  /* 0x000000040f0f7c36 */ /* 0x000fe20008000000 */
[----:B------:R-:W-:Y:S01]  /*8720*/  ULDC UR4, c[0x0][0x22c] ;  /* 0x00008b0000047ab9 */ /* 0x000fe20000000800 */
[----:B------:R-:W-:Y:S01]  /*8730*/  VIADD R3, R181, 0x57 ;  /* 0x00000057b5037836 */ /* 0x000fe20000000000 */
[----:B------:R-:W-:Y:S01]  /*8740*/  PRMT R25, R18, 0x7770, RZ ;  /* 0x0000777012197816 */ /* 0x000fe200000000ff */
[----:B------:R3:W-:Y:S01]  /*8750*/  @P1 STG.E.U8 desc[UR12][R8.64], R23 ;  /* 0x0000001708001986 */ /* 0x0007e2000c10110c */
[----:B--2---:R-:W-:-:S02]  /*8760*/  IADD3 R10, P1, R15, R0, RZ ;  /* 0x000000000f0a7210 */ /* 0x004fc40007f3e0ff */
[----:B------:R-:W-:Y:S01]  /*8770*/  ISETP.LT.AND P3, PT, R3, UR4, !P0 ;  /* 0x0000000403007c0c */ /* 0x000fe2000c761270 */
[----:B------:R-:W-:Y:S01]  /*8780*/  ULDC UR4, c[0x0][0x248] ;  /* 0x0000920000047ab9 */ /* 0x000fe20000000800 */
[C---:B------:R-:W-:Y:S01]  /*8790*/  LEA.HI.X.SX32 R11, R15.reuse, R2, 0x1, P1 ;  /* 0x000000020f0b7211 */ /* 0x040fe200008f0eff */
[----:B------:R-:W-:Y:S01]  /*87a0*/  VIADD R15, R15, UR4 ;  /* 0x000000040f0f7c36 */ /* 0x000fe20008000000 */
[----:B0-----:R-:W-:Y:S01]  /*87b0*/  PRMT R21, R17, 0x7771, RZ ;  /* 0x0000777111157816 */ /* 0x001fe200000000ff */
[----:B------:R-:W-:Y:S01]  /*87c0*/  ULDC UR4, c[0x0][0x248] ;  /* 0x0000920000047ab9 */ /* 0x000fe20000000800 */
[----:B------:R-:W-:Y:S02]  /*87d0*/  VIADD R3, R181, 0x58 ;  /* 0x00000058b5037836 */ /* 0x000fe40000000000 */
[C---:B------:R-:W-:Y:S01]  /*87e0*/  VIADD R13, R15.reuse, UR4 ;  /* 0x000000040f0d7c36 */ /* 0x040fe20008000000 */
[----:B------:R0:W-:Y:S01]  /*87f0*/  @P4 STG.E.U8 desc[UR12][R10.64], R21 ;  /* 0x000000150a004986 */ /* 0x0001e2000c10110c */
[----:B---3--:R-:W-:Y:S01]  /*8800*/  IADD3 R8, P4, R15, R0, RZ ;  /* 0x000000000f087210 */ /* 0x008fe20007f9e0ff */
[----:B------:R-:W-:Y:S01]  /*8810*/  ULDC UR4, c[0x0][0x248] ;  /* 0x0000920000047ab9 */ /* 0x000fe20000000800 */
[----:B------:R-:W-:Y:S01]  /*8820*/  ISETP.LT.AND P1, PT, R3, UR5, !P0 ;  /* 0x0000000503007c0c */ /* 0x000fe2000c721270 */
[----:B------:R-:W-:Y:S01]  /*8830*/  VIADD R3, R181, 0x59 ;  /* 0x00000059b5037836 */ /* 0x000fe20000000000 */
[----:B------:R-:W-:Y:S01]  /*8840*/  LEA.HI.X.SX32 R9, R15, R2, 0x1, P4 ;  /* 0x000000020f097211 */ /* 0x000fe200020f0eff */
[C---:B------:R-:W-:Y:S01]  /*8850*/  VIADD R15, R13.reuse, UR4 ;  /* 0x000000040d0f7c36 */ /* 0x040fe20008000000 */
[C---:B------:R-:W-:Y:S01]  /*8860*/  IADD3 R12, P4, R13.reuse, R0, RZ ;  /* 0x000000000d0c7210 */ /* 0x040fe20007f9e0ff */
[----:B------:R-:W-:Y:S01]  /*8870*/  ULDC UR5, c[0x0][0x22c] ;  /* 0x00008b0000057ab9 */ /* 0x000fe20000000800 */
[----:B------:R-:W-:Y:S01]  /*8880*/  PRMT R23, R18, 0x7771, RZ ;  /* 0x0000777112177816 */ /* 0x000fe200000000ff */
[----:B------:R2:W-:Y:S01]  /*8890*/  @P6 STG.E.U8 desc[UR12][R8.64], R25 ;  /* 0x0000001908006986 */ /* 0x0005e2000c10110c */
[----:B------:R-:W-:Y:S01]  /*88a0*/  LEA.HI.X.SX32 R13, R13, R2, 0x1, P4 ;  /* 0x000000020d0d7211 */ /* 0x000fe200020f0eff */
[----:B------:R-:W-:Y:S01]  /*88b0*/  ULDC UR4, c[0x0][0x248] ;  /* 0x0000920000047ab9 */ /* 0x000fe20000000800 */
[----:B0-----:R-:W-:-:S02]  /*88c0*/  IADD3 R10, P6, R15, R0, RZ ;  /* 0x000000000f0a7210 */ /* 0x001fc40007fde0ff */
[----:B------:R-:W-:Y:S01]  /*88d0*/  ISETP.LT.AND P4, PT, R3, UR5, !P0 ;  /* 0x0000000503007c0c */ /* 0x000fe2000c781270 */
[----:B------:R-:W-:Y:S01]  /*88e0*/  VIADD R3, R181, 0x5a ;  /* 0x0000005ab5037836 */ /* 0x000fe20000000000 */
[C---:B------:R-:W-:Y:S01]  /*88f0*/  LEA.HI.X.SX32 R11, R15.reuse, R2, 0x1, P6 ;  /* 0x000000020f0b7211 */ /* 0x040fe200030f0eff */
[----:B------:R-:W-:Y:S01]  /*8900*/  VIADD R15, R15, UR4 ;  /* 0x000000040f0f7c36 */ /* 0x000fe20008000000 */
[----:B------:R-:W-:Y:S01]  /*8910*/  PRMT R21, R19, 0x7770, RZ ;  /* 0x0000777013157816 */ /* 0x000fe200000000ff */
[----:B------:R-:W-:Y:S01]  /*8920*/  ULDC UR5, c[0x0][0x22c] ;  /* 0x00008b0000057ab9 */ /* 0x000fe20000000800 */
[----:B------:R0:W-:Y:S01]  /*8930*/  @P5 STG.E.U8 desc[UR12][R12.64], R23 ;  /* 0x000000170c005986 */ /* 0x0001e2000c10110c */
[----:B------:R-:W-:Y:S01]  /*8940*/  ISETP.LT.AND P6, PT, R3, UR5, !P0 ;  /* 0x0000000503007c0c */ /* 0x000fe2000c7c1270 */
[----:B------:R-:W-:Y:S01]  /*8950*/  VIADD R3, R181, 0x5b ;  /* 0x0000005bb5037836 */ /* 0x000fe20000000000 */
[----:B------:R-:W-:Y:S01]  /*8960*/  ULDC UR4, c[0x0][0x248] ;  /* 0x0000920000047ab9 */ /* 0x000fe20000000800 */
[----:B------:R3:W-:Y:S01]  /*8970*/  @P2 STG.E.U8 desc[UR12][R10.64], R21 ;  /* 0x000000150a002986 */ /* 0x0007e2000c10110c */
[----:B--2---:R-:W-:Y:S01]  /*8980*/  IADD3 R8, P2, R15, R0, RZ ;  /* 0x000000000f087210 */ /* 0x004fe20007f5e0ff */
[----:B------:R-:W-:-:S02]  /*8990*/  ULDC UR5, c[0x0][0x22c] ;  /* 0x00008b0000057ab9 */ /* 0x000fc40000000800 */
[----:B------:R-:W-:Y:S01]  /*89a0*/  ISETP.LT.AND P5, PT, R3, UR5, !P0 ;  /* 0x0000000503007c0c */ /* 0x000fe2000c7a1270 */
[----:B------:R-:W-:Y:S01]  /*89b0*/  VIADD R3, R181, 0x5c ;  /* 0x0000005cb5037836 */ /* 0x000fe20000000000 */
[C---:B------:R-:W-:Y:S01]  /*89c0*/  LEA.HI.X.SX32 R9, R15.reuse, R2, 0x1, P2 ;  /* 0x000000020f097211 */ /* 0x040fe200010f0eff */
[----:B------:R-:W-:Y:S01]  /*89d0*/  ULDC UR5, c[0x0][0x22c] ;  /* 0x00008b0000057ab9 */ /* 0x000fe20000000800 */
[----:B0-----:R-:W-:Y:S01]  /*89e0*/  VIADD R13, R15, UR4 ;  /* 0x000000040f0d7c36 */ /* 0x001fe20008000000 */
[----:B------:R-:W-:Y:S01]  /*89f0*/  PRMT R23, R19, 0x7771, RZ ;  /* 0x0000777113177816 */ /* 0x000fe200000000ff */
[----:B------:R-:W-:Y:S01]  /*8a00*/  ULDC UR4, c[0x0][0x22c] ;  /* 0x00008b0000047ab9 */ /* 0x000fe20000000800 */
[----:B---3--:R-:W-:Y:S02]  /*8a10*/  PRMT R21, R16, 0x7772, RZ ;  /* 0x0000777210157816 */ /* 0x008fe400000000ff */
[----:B------:R-:W-:Y:S01]  /*8a20*/  IADD3 R10, P2, R13, R0, RZ ;  /* 0x000000000d0a7210 */ /* 0x000fe20007f5e0ff */
[----:B------:R0:W-:Y:S01]  /*8a30*/  @P3 STG.E.U8 desc[UR12][R8.64], R23 ;  /* 0x0000001708003986 */ /* 0x0001e2000c10110c */
[----:B------:R-:W-:Y:S01]  /*8a40*/  ISETP.LT.AND P3, PT, R3, UR4, !P0 ;  /* 0x0000000403007c0c */ /* 0x000fe2000c761270 */
[----:B------:R-:W-:Y:S01]  /*8a50*/  ULDC UR4, c[0x0][0x248] ;  /* 0x0000920000047ab9 */ /* 0x000fe20000000800 */
[C---:B------:R-:W-:Y:S01]  /*8a60*/  LEA.HI.X.SX32 R11, R13.reuse, R2, 0x1, P2 ;  /* 0x000000020d0b7211 */ /* 0x040fe200010f0eff */
[----:B------:R-:W-:Y:S01]  /*8a70*/  VIADD R15, R13, UR4 ;  /* 0x000000040d0f7c36 */ /* 0x000fe20008000000 */
[----:B------:R-:W-:Y:S01]  /*8a80*/  ULDC UR4, c[0x0][0x22c] ;  /* 0x00008b0000047ab9 */ /* 0x000fe20000000800 */
[----:B------:R-:W-:-:S02]  /*8a90*/  VIADD R3, R181, 0x5d ;  /* 0x0000005db5037836 */ /* 0x000fc40000000000 */
[----:B------:R2:W-:Y:S01]  /*8aa0*/  @P1 STG.E.U8 desc[UR12][R10.64], R21 ;  /* 0x000000150a001986 */ /* 0x0005e2000c10110c */
[----:B------:R-:W-:Y:S02]  /*8ab0*/  IADD3 R12, P1, R15, R0, RZ ;  /* 0x000000000f0c7210 */ /* 0x000fe40007f3e0ff */
[----:B------:R-:W-:Y:S01]  /*8ac0*/  ISETP.LT.AND P2, PT, R3, UR4, !P0 ;  /* 0x0000000403007c0c */ /* 0x000fe2000c741270 */
[----:B------:R-:W-:Y:S01]  /*8ad0*/  ULDC UR4, c[0x0][0x248] ;  /* 0x0000920000047ab9 */ /* 0x000fe20000000800 */
[C---:B------:R-:W-:Y:S01]  /*8ae0*/  LEA.HI.X.SX32 R13, R15.reuse, R2, 0x1, P1 ;  /* 0x000000020f0d7211 */ /* 0x040fe200008f0eff */
[----:B------:R-:W-:Y:S01]  /*8af0*/  VIADD R15, R15, UR4 ;  /* 0x000000040f0f7c36 */ /* 0x000fe20008000000 */
[----:B0-----:R-:W-:Y:S01]  /*8b00*/  PRMT R23, R16, 0x7773, RZ ;  /* 0x0000777310177816 */ /* 0x001fe200000000ff */
[----:B------:R-:W-:Y:S01]  /*8b10*/  ULDC UR4, c[0x0][0x248] ;  /* 0x0000920000047ab9 */ /* 0x000fe20000000800 */
[----:B------:R-:W-:-:S03]  /*8b20*/  VIADD R3, R181, 0x5e ;  /* 0x0000005eb5037836 */ /* 0x000fc60000000000 */
[----:B------:R0:W-:Y:S01]  /*8b30*/  @P4 STG.E.U8 desc[UR12][R12.64], R23 ;  /* 0x000000170c004986 */ /* 0x0001e2000c10110c */
[C---:B------:R-:W-:Y:S01]  /*8b40*/  IADD3 R8, P4, R15.reuse, R0, RZ ;  /* 0x000000000f087210 */ /* 0x040fe20007f9e0ff */
[----:B--2---:R-:W-:Y:S01]  /*8b50*/  VIADD R11, R15, UR4 ;  /* 0x000000040f0b7c36 */ /* 0x004fe20008000000 */
[----:B------:R-:W-:Y:S01]  /*8b60*/  ULDC UR4, c[0x0][0x248] ;  /* 0x0000920000047ab9 */ /* 0x000fe20000000800 */
[----:B------:R-:W-:Y:S02]  /*8b70*/  PRMT R21, R17, 0x7772, RZ ;  /* 0x0000777211157816 */ /* 0x000fe400000000ff */
[----:B------:R-:W-:Y:S01]  /*8b80*/  LEA.HI.X.SX32 R9, R15, R2, 0x1, P4 ;  /* 0x000000020f097211 */ /* 0x000fe200020f0eff */
[----:B------:R-:W-:Y:S01]  /*8b90*/  VIADD R15, R11, UR4 ;  /* 0x000000040b0f7c36 */ /* 0x000fe20008000000 */
[----:B------:R-:W-:Y:S01]  /*8ba0*/  ISETP.LT.AND P1, PT, R3, UR5, !P0 ;  /* 0x0000000503007c0c */ /* 0x000fe2000c721270 */
[----:B------:R-:W-:Y:S01]  /*8bb0*/  VIADD R3, R181, 0x5f ;  /* 0x0000005fb5037836 */ /* 0x000fe20000000000 */
[-C--:B------:R-:W-:Y:S01]  /*8bc0*/  IADD3 R10, P4, R11, R0.reuse, RZ ;  /* 0x000000000b0a7210 */ /* 0x080fe20007f9e0ff */
[----:B------:R2:W-:Y:S01]  /*8bd0*/  @P6 STG.E.U8 desc[UR12][R8.64], R21 ;  /* 0x0000001508006986 */ /* 0x0005e2000c10110c */
[----:B------:R-:W-:Y:S01]  /*8be0*/  ULDC UR5, c[0x0][0x22c] ;  /* 0x00008b0000057ab9 */ /* 0x000fe20000000800 */
[----:B0-----:R-:W-:Y:S01]  /*8bf0*/  IADD3 R12, P6, R15, R0, RZ ;  /* 0x000000000f0c7210 */ /* 0x001fe20007fde0ff */
[----:B------:R-:W-:Y:S01]  /*8c00*/  ULDC UR4, c[0x0][0x248] ;  /* 0x0000920000047ab9 */ /* 0x000fe20000000800 */
[----:B------:R-:W-:-:S02]  /*8c10*/  LEA.HI.X.SX32 R11, R11, R2, 0x1, P4 ;  /* 0x000000020b0b7211 */ /* 0x000fc400020f0eff */
[----:B------:R-:W-:Y:S01]  /*8c20*/  ISETP.LT.AND P4, PT, R3, UR5, !P0 ;  /* 0x0000000503007c0c */ /* 0x000fe2000c781270 */
[----:B------:R-:W-:Y:S01]  /*8c30*/  VIADD R3, R181, 0x60 ;  /* 0x00000060b5037836 */ /* 0x000fe20000000000 */
[----:B------:R-:W-:Y:S01]  /*8c40*/  PRMT R17, R17, 0x7773, RZ ;  /* 0x0000777311117816 */ /* 0x000fe200000000ff */
[----:B------:R-:W-:Y:S01]  /*8c50*/  ULDC UR5, c[0x0][0x22c] ;  /* 0x00008b0000057ab9 */ /* 0x000fe20000000800 */
[C---:B------:R-:W-:Y:S01]  /*8c60*/  LEA.HI.X.SX32 R13, R15.reuse, R2, 0x1, P6 ;  /* 0x000000020f0d7211 */ /* 0x040fe200030f0eff */
[----:B------:R-:W-:Y:S01]  /*8c70*/  VIADD R15, R15, UR4 ;  /* 0x000000040f0f7c36 */ /* 0x000fe20008000000 */
[C---:B------:R-:W-:Y:S01]  /*8c80*/  PRMT R23, R18.reuse, 0x7772, RZ ;  /* 0x0000777212177816 */ /* 0x040fe200000000ff */
[----:B------:R0:W-:Y:S01]  /*8c90*/  @P5 STG.E.U8 desc[UR12][R10.64], R17 ;  /* 0x000000110a005986 */ /* 0x0001e2000c10110c */
[----:B------:R-:W-:Y:S01]  /*8ca0*/  ISETP.LT.AND P6, PT, R3, UR5, !P0 ;  /* 0x0000000503007c0c */ /* 0x000fe2000c7c1270 */
[----:B------:R-:W-:Y:S01]  /*8cb0*/  VIADD R3, R181, 0x61 ;  /* 0x00000061b5037836 */ /* 0x000fe20000000000 */
[----:B------:R-:W-:Y:S01]  /*8cc0*/  ULDC UR4, c[0x0][0x248] ;  /* 0x0000920000047ab9 */ /* 0x000fe20000000800 */
[----:B------:R3:W-:Y:S01]  /*8cd0*/  @P3 STG.E.U8 desc[UR12][R12.64], R23 ;  /* 0x000000170c003986 */ /* 0x0007e2000c10110c */
[----:B--2---:R-:W-:Y:S01]  /*8ce0*/  IADD3 R8, P3, R15, R0, RZ ;  /* 0x000000000f087210 */ /* 0x004fe20007f7e0ff */
[----:B------:R-:W-:Y:S01]  /*8cf0*/  ULDC UR5, c[0x0][0x22c] ;  /* 0x00008b0000057ab9 */ /* 0x000fe20000000800 */
[----:B------:R-:W-:-:S02]  /*8d00*/  PRMT R21, R18, 0x7773, RZ ;  /* 0x0000777312157816 */ /* 0x000fc400000000ff */
[----:B------:R-:W-:Y:S01]  /*8d10*/  ISETP.LT.AND P5, PT, R3, UR5, !P0 ;  /* 0x0000000503007c0c */ /* 0x000fe2000c7a1270 */
[----:B------:R-:W-:Y:S01]  /*8d20*/  VIADD R3, R181, 0x62 ;  /* 0x00000062b5037836 */ /* 0x000fe20000000000 */
[C---:B------:R-:W-:Y:S01]  /*8d30*/  LEA.HI.X.SX32 R9, R15.reuse, R2, 0x1, P3 ;  /* 0x000000020f097211 */ /* 0x040fe200018f0eff */
[----:B0-----:R-:W-:Y:S01]  /*8d40*/  VIADD R17, R15, UR4 ;  /* 0x000000040f117c36 */ /* 0x001fe20008000000 */
[----:B------:R-:W-:Y:S01]  /*8d50*/  ULDC UR4, c[0x0][0x22c] ;  /* 0x00008b0000047ab9 */ /* 0x000fe20000000800 */
[----:B------:R-:W-:Y:S01]  /*8d60*/  PRMT R15, R19, 0x7772, RZ ;  /* 0x00007772130f7816 */ /* 0x000fe200000000ff */
[----:B------:R-:W-:Y:S01]  /*8d70*/  ULDC UR5, c[0x0][0x22c] ;  /* 0x00008b0000057ab9 */ /* 0x000fe20000000800 */
[----:B------:R5:W-:Y:S01]  /*8d80*/  @P2 STG.E.U8 desc[UR12][R8.64], R21 ;  /* 0x0000001508002986 */ /* 0x000be2000c10110c */
[----:B------:R-:W-:Y:S02]  /*8d90*/  IADD3 R10, P3, R17, R0, RZ ;  /* 0x00000000110a7210 */ /* 0x000fe40007f7e0ff */
        /* <DEDUP_REMOVED lines=8> */
[----:B---3--:R-:W-:-:S02]  /*8e20*/  IADD3 R12, P1, R17, R0, RZ ;  /* 0x00000000110c7210 */ /* 0x008fc40007f3e0ff */
[----:B------:R-:W-:Y:S01]  /*8e30*/  ISETP.LT.AND P3, PT, R3, UR4, !P0 ;  /* 0x0000000403007c0c */ /* 0x000fe2000c761270 */
[----:B------:R-:W-:Y:S01]  /*8e40*/  ULDC UR4, c[0x0][0x248] ;  /* 0x0000920000047ab9 */ /* 0x000fe20000000800 */
[C---:B------:R-:W-:Y:S01]  /*8e50*/  LEA.HI.X.SX32 R13, R17.reuse, R2, 0x1, P1 ;  /* 0x00000002110d7211 */ /* 0x040fe200008f0eff */
[----:B------:R-:W-:Y:S01]  /*8e60*/  VIADD R17, R17, UR4 ;  /* 0x0000000411117c36 */ /* 0x000fe20008000000 */
[----:B------:R-:W-:Y:S01]  /*8e70*/  ULDC UR4, c[0x0][0x248] ;  /* 0x0000920000047ab9 */ /* 0x000fe20000000800 */
[----:B------:R-:W-:Y:S01]  /*8e80*/  VIADD R3, R181, 0x64 ;  /* 0x00000064b5037836 */ /* 0x000fe20000000000 */
[C---:B-----5:R-:W-:Y:S01]  /*8e90*/  PRMT R21, R4.reuse, 0x7770, RZ ;  /* 0x0000777004157816 */ /* 0x060fe200000000ff */
[----:B------:R2:W-:Y:S01]  /*8ea0*/  @P4 STG.E.U8 desc[UR12][R12.64], R19 ;  /* 0x000000130c004986 */ /* 0x0005e2000c10110c */
[C---:B------:R-:W-:Y:S01]  /*8eb0*/  IADD3 R8, P4, R17.reuse, R0, RZ ;  /* 0x0000000011087210 */ /* 0x040fe20007f9e0ff */
[----:B0-----:R-:W-:Y:S01]  /*8ec0*/  VIADD R11, R17, UR4 ;  /* 0x00000004110b7c36 */ /* 0x001fe20008000000 */
[----:B------:R-:W-:Y:S01]  /*8ed0*/  ULDC UR4, c[0x0][0x248] ;  /* 0x0000920000047ab9 */ /* 0x000fe20000000800 */
[----:B------:R-:W-:Y:S01]  /*8ee0*/  ISETP.LT.AND P1, PT, R3, UR5, !P0 ;  /* 0x0000000503007c0c */ /* 0x000fe2000c721270 */
[----:B------:R-:W-:Y:S01]  /*8ef0*/  VIADD R3, R181, 0x65 ;  /* 0x00000065b5037836 */ /* 0x000fe20000000000 */
[----:B------:R-:W-:Y:S01]  /*8f00*/  LEA.HI.X.SX32 R9, R17, R2, 0x1, P4 ;  /* 0x0000000211097211 */ /* 0x000fe200020f0eff */
[C---:B------:R-:W-:Y:S01]  /*8f10*/  VIADD R15, R11.reuse, UR4 ;  /* 0x000000040b0f7c36 */ /* 0x040fe20008000000 */
[-C--:B------:R-:W-:Y:S01]  /*8f20*/  IADD3 R10, P4, R11, R0.reuse, RZ ;  /* 0x000000000b0a7210 */ /* 0x080fe20007f9e0ff */
[----:B------:R-:W-:Y:S01]  /*8f30*/  ULDC UR5, c[0x0][0x22c] ;  /* 0x00008b0000057ab9 */ /* 0x000fe20000000800 */
[----:B------:R-:W-:Y:S01]  /*8f40*/  PRMT R17, R4, 0x7771, RZ ;  /* 0x0000777104117816 */ /* 0x000fe200000000ff */
[----:B------:R0:W-:Y:S01]  /*8f50*/  @P6 STG.E.U8 desc[UR12][R8.64], R21 ;  /* 0x0000001508006986 */ /* 0x0001e2000c10110c */
[----:B--2---:R-:W-:Y:S01]  /*8f60*/  IADD3 R12, P6, R15, R0, RZ ;  /* 0x000000000f0c7210 */ /* 0x004fe20007fde0ff */
[----:B------:R-:W-:Y:S01]  /*8f70*/  ULDC UR4, c[0x0][0x248] ;  /* 0x0000920000047ab9 */ /* 0x000fe20000000800 */
[----:B------:R-:W-:-:S02]  /*8f80*/  LEA.HI.X.SX32 R11, R11, R2, 0x1, P4 ;  /* 0x000000020b0b7211 */ /* 0x000fc400020f0eff */
        /* <DEDUP_REMOVED lines=11> */
[----:B0-----:R-:W-:Y:S01]  /*9040*/  IADD3 R8, P2, R15, R0, RZ ;  /* 0x000000000f087210 */ /* 0x001fe20007f5e0ff */
[----:B------:R-:W-:Y:S01]  /*9050*/  ULDC UR5, c[0x0][0x22c] ;  /* 0x00008b0000057ab9 */ /* 0x000fe20000000800 */
[----:B------:R-:W-:-:S02]  /*9060*/  PRMT R21, R4, 0x7772, RZ ;  /* 0x0000777204157816 */ /* 0x000fc400000000ff */
[----:B------:R-:W-:Y:S02]  /*9070*/  LEA.HI.X.SX32 R9, R15, R2, 0x1, P2 ;  /* 0x000000020f097211 */ /* 0x000fe400010f0eff */
[----:B------:R-:W-:Y:S01]  /*9080*/  ISETP.LT.AND P5, PT, R3, UR5, !P0 ;  /* 0x0000000503007c0c */ /* 0x000fe2000c7a1270 */
[----:B--2---:R-:W-:Y:S01]  /*9090*/  VIADD R17, R15, UR4 ;  /* 0x000000040f117c36 */ /* 0x004fe20008000000 */
[----:B------:R-:W-:Y:S01]  /*90a0*/  PRMT R15, R5, 0x7771, RZ ;  /* 0x00007771050f7816 */ /* 0x000fe200000000ff */
[----:B------:R-:W-:Y:S01]  /*90b0*/  VIADD R3, R181, 0x68 ;  /* 0x00000068b5037836 */ /* 0x000fe20000000000 */
[----:B------:R-:W-:Y:S01]  /*90c0*/  ULDC UR4, c[0x0][0x22c] ;  /* 0x00008b0000047ab9 */ /* 0x000fe20000000800 */
[----:B---3--:R-:W-:Y:S01]  /*90d0*/  PRMT R19, R6, 0x7770, RZ ;  /* 0x0000777006137816 */ /* 0x008fe200000000ff */
[----:B------:R-:W-:Y:S01]  /*90e0*/  ULDC UR5, c[0x0][0x22c] ;  /* 0x00008b0000057ab9 */ /* 0x000fe20000000800 */
        /* <DEDUP_REMOVED lines=22> */
[----:B------:R-:W-:Y:S02]  /*9250*/  LEA.HI.X.SX32 R9, R17, R2, 0x1, P4 ;  /* 0x0000000211097211 */ /* 0x000fe400020f0eff */
[----:B------:R-:W-:Y:S01]  /*9260*/  ISETP.LT.AND P1, PT, R3, UR5, !P0 ;  /* 0x0000000503007c0c */ /* 0x000fe2000c721270 */
[----:B------:R-:W-:Y:S01]  /*9270*/  VIADD R3, R181, 0x6b ;  /* 0x0000006bb5037836 */ /* 0x000fe20000000000 */
[C---:B------:R-:W-:Y:S01]  /*9280*/  IADD3 R10, P4, R11.reuse, R0, RZ ;  /* 0x000000000b0a7210 */ /* 0x040fe20007f9e0ff */
[----:B------:R2:W-:Y:S01]  /*9290*/  @P6 STG.E.U8 desc[UR12][R8.64], R19 ;  /* 0x0000001308006986 */ /* 0x0005e2000c10110c */
[C---:B0-----:R-:W-:Y:S01]  /*92a0*/  VIADD R15, R11.reuse, UR4 ;  /* 0x000000040b0f7c36 */ /* 0x041fe20008000000 */
[----:B------:R-:W-:Y:S01]  /*92b0*/  ULDC UR5, c[0x0][0x22c] ;  /* 0x00008b0000057ab9 */ /* 0x000fe20000000800 */
[----:B------:R-:W-:Y:S01]  /*92c0*/  LEA.HI.X.SX32 R11, R11, R2, 0x1, P4 ;  /* 0x000000020b0b7211 */ /* 0x000fe200020f0eff */
[----:B------:R-:W-:Y:S01]  /*92d0*/  ULDC UR4, c[0x0][0x248] ;  /* 0x0000920000047ab9 */ /* 0x000fe20000000800 */
[----:B------:R-:W-:Y:S01]  /*92e0*/  ISETP.LT.AND P4, PT, R3, UR5, !P0 ;  /* 0x0000000503007c0c */ /* 0x000fe2000c781270 */
[----:B------:R-:W-:Y:S01]  /*92f0*/  VIADD R3, R181, 0x6c ;  /* 0x0000006cb5037836 */ /* 0x000fe20000000000 */
[----:B------:R-:W-:Y:S01]  /*9300*/  IADD3 R12, P6, R15, R0, RZ ;  /* 0x000000000f0c7210 */ /* 0x000fe20007fde0ff */
[----:B------:R-:W-:Y:S01]  /*9310*/  ULDC UR5, c[0x0][0x22c] ;  /* 0x00008b0000057ab9 */ /* 0x000fe20000000800 */
[----:B------:R-:W-:-:S02]  /*9320*/  PRMT R17, R7, 0x7771, RZ ;  /* 0x0000777107117816 */ /* 0x000fc400000000ff */
[C---:B------:R-:W-:Y:S01]  /*9330*/  LEA.HI.X.SX32 R13, R15.reuse, R2, 0x1, P6 ;  /* 0x000000020f0d7211 */ /* 0x040fe200030f0eff */
[----:B------:R-:W-:Y:S01]  /*9340*/  VIADD R15, R15, UR4 ;  /* 0x000000040f0f7c36 */ /* 0x000fe20008000000 */
[----:B------:R-:W-:Y:S01]  /*9350*/  ISETP.LT.AND P6, PT, R3, UR5, !P0 ;  /* 0x0000000503007c0c */ /* 0x000fe2000c7c1270 */
[----:B------:R0:W-:Y:S01]  /*9360*/  @P5 STG.E.U8 desc[UR12][R10.64], R17 ;  /* 0x000000110a005986 */ /* 0x0001e2000c10110c */
[----:B------:R-:W-:Y:S01]  /*9370*/  VIADD R3, R181, 0x6d ;  /* 0x0000006db5037836 */ /* 0x000fe20000000000 */
[----:B------:R-:W-:Y:S01]  /*9380*/  ULDC UR4, c[0x0][0x248] ;  /* 0x0000920000047ab9 */ /* 0x000fe20000000800 */
[----:B--2---:R-:W-:Y:S01]  /*9390*/  IADD3 R8, P5, R15, R0, RZ ;  /* 0x000000000f087210 */ /* 0x004fe20007fbe0ff */
[----:B------:R-:W-:Y:S01]  /*93a0*/  ULDC UR5, c[0x0][0x22c] ;  /* 0x00008b0000057ab9 */ /* 0x000fe20000000800 */
[----:B------:R2:W-:Y:S01]  /*93b0*/  @P3 STG.E.U8 desc[UR12][R12.64], R21 ;  /* 0x000000150c003986 */ /* 0x0005e2000c10110c */
[----:B------:R-:W-:Y:S01]  /*93c0*/  ISETP.LT.AND P3, PT, R3, UR5, !P0 ;  /* 0x0000000503007c0c */ /* 0x000fe2000c761270 */
[----:B------:R-:W-:Y:S01]  /*93d0*/  VIADD R3, R181, 0x6e ;  /* 0x0000006eb5037836 */ /* 0x000fe20000000000 */
[C---:B------:R-:W-:Y:S01]  /*93e0*/  LEA.HI.X.SX32 R9, R15.reuse, R2, 0x1, P5 ;  /* 0x000000020f097211 */ /* 0x040fe200028f0eff */
[----:B------:R-:W-:Y:S01]  /*93f0*/  ULDC UR5, c[0x0][0x22c] ;  /* 0x00008b0000057ab9 */ /* 0x000fe20000000800 */
[----:B------:R-:W-:Y:S01]  /*9400*/  PRMT R19, R4, 0x7773, RZ ;  /* 0x0000777304137816 */ /* 0x000fe200000000ff */
[----:B0-----:R-:W-:Y:S01]  /*9410*/  VIADD R17, R15, UR4 ;  /* 0x000000040f117c36 */ /* 0x001fe20008000000 */
[----:B------:R-:W-:Y:S01]  /*9420*/  ULDC UR4, c[0x0][0x22c] ;  /* 0x00008b0000047ab9 */ /* 0x000fe20000000800 */
[----:B------:R-:W-:-:S02]  /*9430*/  PRMT R15, R5, 0x7772, RZ ;  /* 0x00007772050f7816 */ /* 0x000fc400000000ff */
[----:B------:R0:W-:Y:S01]  /*9440*/  @P2 STG.E.U8 desc[UR12][R8.64], R19 ;  /* 0x0000001308002986 */ /* 0x0001e2000c10110c */
[----:B------:R-:W-:Y:S01]  /*9450*/  ISETP.LT.AND P2, PT, R3, UR4, !P0 ;  /* 0x0000000403007c0c */ /* 0x000fe2000c741270 */
[----:B------:R-:W-:Y:S01]  /*9460*/  ULDC UR4, c[0x0][0x248] ;  /* 0x0000920000047ab9 */ /* 0x000fe20000000800 */
[----:B------:R-:W-:Y:S01]  /*9470*/  IADD3 R10, P5, R17, R0, RZ ;  /* 0x00000000110a7210 */ /* 0x000fe20007fbe0ff */
[----:B------:R-:W-:Y:S01]  /*9480*/  VIADD R3, R181, 0x6f ;  /* 0x0000006fb5037836 */ /* 0x000fe20000000000 */
[----:B--2---:R-:W-:Y:S02]  /*9490*/  PRMT R21, R5, 0x7773, RZ ;  /* 0x0000777305157816 */ /* 0x004fe400000000ff */
[C---:B------:R-:W-:Y:S01]  /*94a0*/  LEA.HI.X.SX32 R11, R17.reuse, R2, 0x1, P5 ;  /* 0x00000002110b7211 */ /* 0x040fe200028f0eff */
[----:B------:R-:W-:Y:S01]  /*94b0*/  VIADD R17, R17, UR4 ;  /* 0x0000000411117c36 */ /* 0x000fe20008000000 */
[----:B------:R-:W-:-:S03]  /*94c0*/  ULDC UR4, c[0x0][0x22c] ;  /* 0x00008b0000047ab9 */ /* 0x000fc60000000800 */
        /* <DEDUP_REMOVED lines=8> */
[C---:B0-----:R-:W-:Y:S01]  /*9550*/  PRMT R19, R6.reuse, 0x7772, RZ ;  /* 0x0000777206137816 */ /* 0x041fe200000000ff */
[----:B------:R0:W-:Y:S01]  /*9560*/  @P4 STG.E.U8 desc[UR12][R12.64], R21 ;  /* 0x000000150c004986 */ /* 0x0001e2000c10110c */
[C---:B------:R-:W-:Y:S01]  /*9570*/  IADD3 R4, P4, R17.reuse, R0, RZ ;  /* 0x0000000011047210 */ /* 0x040fe20007f9e0ff */
[----:B--2---:R-:W-:Y:S01]  /*9580*/  VIADD R11, R17, UR4 ;  /* 0x00000004110b7c36 */ /* 0x004fe20008000000 */
[----:B------:R-:W-:Y:S01]  /*9590*/  ISETP.LT.AND P5, PT, R3, UR5, !P0 ;  /* 0x0000000503007c0c */ /* 0x000fe2000c7a1270 */
[----:B------:R-:W-:Y:S01]  /*95a0*/  VIADD R3, R181, 0x71 ;  /* 0x00000071b5037836 */ /* 0x000fe20000000000 */
[----:B------:R-:W-:Y:S01]  /*95b0*/  LEA.HI.X.SX32 R5, R17, R2, 0x1, P4 ;  /* 0x0000000211057211 */ /* 0x000fe200020f0eff */
[----:B------:R-:W-:Y:S01]  /*95c0*/  ULDC UR4, c[0x0][0x22c] ;  /* 0x00008b0000047ab9 */ /* 0x000fe20000000800 */
[C---:B------:R-:W-:Y:S01]  /*95d0*/  IADD3 R8, P4, R11.reuse, R0, RZ ;  /* 0x000000000b087210 */ /* 0x040fe20007f9e0ff */
[----:B------:R-:W-:Y:S01]  /*95e0*/  ULDC UR5, c[0x0][0x22c] ;  /* 0x00008b0000057ab9 */ /* 0x000fe20000000800 */
[----:B------:R-:W-:Y:S01]  /*95f0*/  PRMT R15, R6, 0x7773, RZ ;  /* 0x00007773060f7816 */ /* 0x000fe200000000ff */
[----:B------:R-:W-:Y:S01]  /*9600*/  @P6 STG.E.U8 desc[UR12][R4.64], R19 ;  /* 0x0000001304006986 */ /* 0x000fe2000c10110c */
[----:B------:R-:W-:-:S02]  /*9610*/  LEA.HI.X.SX32 R9, R11, R2, 0x1, P4 ;  /* 0x000000020b097211 */ /* 0x000fc400020f0eff */
[----:B------:R-:W-:Y:S01]  /*9620*/  ISETP.LT.AND P4, PT, R3, UR4, !P0 ;  /* 0x0000000403007c0c */ /* 0x000fe2000c781270 */
[----:B------:R-:W-:Y:S01]  /*9630*/  ULDC UR4, c[0x0][0x248] ;  /* 0x0000920000047ab9 */ /* 0x000fe20000000800 */
[----:B------:R-:W-:Y:S01]  /*9640*/  VIADD R3, R181, 0x72 ;  /* 0x00000072b5037836 */ /* 0x000fe20000000000 */
[----:B------:R2:W-:Y:S01]  /*9650*/  @P3 STG.E.U8 desc[UR12][R8.64], R15 ;  /* 0x0000000f08003986 */ /* 0x0005e2000c10110c */
[----:B------:R-:W-:Y:S01]  /*9660*/  VIADD R11, R11, UR4 ;  /* 0x000000040b0b7c36 */ /* 0x000fe20008000000 */
[----:B------:R-:W-:Y:S01]  /*9670*/  ULDC UR4, c[0x0][0x248] ;  /* 0x0000920000047ab9 */ /* 0x000fe20000000800 */
[----:B------:R-:W-:Y:S02]  /*9680*/  PRMT R17, R7, 0x7773, RZ ;  /* 0x0000777307117816 */ /* 0x000fe400000000ff */
[C---:B0-----:R-:W-:Y:S01]  /*9690*/  VIADD R13, R11.reuse, UR4 ;  /* 0x000000040b0d7c36 */ /* 0x041fe20008000000 */
[----:B------:R-:W-:Y:S01]  /*96a0*/  IADD3 R10, P6, R11, R0, RZ ;  /* 0x000000000b0a7210 */ /* 0x000fe20007fde0ff */
[----:B------:R-:W-:Y:S01]  /*96b0*/  ULDC UR4, c[0x0][0x22c] ;  /* 0x00008b0000047ab9 */ /* 0x000fe20000000800 */
[----:B------:R-:W-:Y:S01]  /*96c0*/  ISETP.LT.AND P3, PT, R3, UR5, !P0 ;  /* 0x0000000503007c0c */ /* 0x000fe2000c761270 */
[----:B------:R-:W-:Y:S01]  /*96d0*/  VIADD R3, R181, 0x73 ;  /* 0x00000073b5037836 */ /* 0x000fe20000000000 */
[----:B------:R-:W-:Y:S01]  /*96e0*/  LEA.HI.X.SX32 R11, R11, R2, 0x1, P6 ;  /* 0x000000020b0b7211 */ /* 0x000fe200030f0eff */
[----:B------:R-:W-:Y:S01]  /*96f0*/  ULDC UR5, c[0x0][0x22c] ;  /* 0x00008b0000057ab9 */ /* 0x000fe20000000800 */
[----:B--2---:R-:W-:-:S02]  /*9700*/  PRMT R9, R7, 0x7772, RZ ;  /* 0x0000777207097816 */ /* 0x004fc400000000ff */
[----:B------:R-:W-:Y:S02]  /*9710*/  IADD3 R4, P6, R13, R0, RZ ;  /* 0x000000000d047210 */ /* 0x000fe40007fde0ff */
[----:B-1----:R-:W-:Y:S01]  /*9720*/  PRMT R21, R245, 0x7773, RZ ;  /* 0x00007773f5157816 */ /* 0x002fe200000000ff */
        /* <DEDUP_REMOVED lines=9> */
[C---:B------:R-:W-:Y:S01]  /*97c0*/  IADD3 R6, P6, R13.reuse, R0, RZ ;  /* 0x000000000d067210 */ /* 0x040fe20007fde0ff */
[----:B------:R-:W-:Y:S01]  /*97d0*/  VIADD R15, R13, UR4 ;  /* 0x000000040d0f7c36 */ /* 0x000fe20008000000 */
[----:B------:R-:W-:Y:S01]  /*97e0*/  ISETP.LT.AND P1, PT, R3, UR5, !P0 ;  /* 0x0000000503007c0c */ /* 0x000fe2000c721270 */
[----:B------:R-:W-:Y:S01]  /*97f0*/  VIADD R3, R181, 0x75 ;  /* 0x00000075b5037836 */ /* 0x000fe20000000000 */
[----:B------:R-:W-:Y:S01]  /*9800*/  LEA.HI.X.SX32 R7, R13, R2, 0x1, P6 ;  /* 0x000000020d077211 */ /* 0x000fe200030f0eff */
[----:B------:R-:W-:Y:S01]  /*9810*/  ULDC UR4, c[0x0][0x22c] ;  /* 0x00008b0000047ab9 */ /* 0x000fe20000000800 */
[----:B------:R-:W-:Y:S01]  /*9820*/  IADD3 R8, P6, R15, R0, RZ ;  /* 0x000000000f087210 */ /* 0x000fe20007fde0ff */
[----:B------:R-:W-:Y:S01]  /*9830*/  ULDC UR5, c[0x0][0x22c] ;  /* 0x00008b0000057ab9 */ /* 0x000fe20000000800 */
[----:B------:R-:W-:-:S02]  /*9840*/  PRMT R13, R244, 0x7771, RZ ;  /* 0x00007771f40d7816 */ /* 0x000fc400000000ff */
[----:B0-----:R-:W-:Y:S02]  /*9850*/  LEA.HI.X.SX32 R9, R15, R2, 0x1, P6 ;  /* 0x000000020f097211 */ /* 0x001fe400030f0eff */
[----:B-1----:R-:W-:-:S05]  /*9860*/  PRMT R17, R244, 0x7770, RZ ;  /* 0x00007770f4117816 */ /* 0x002fca00000000ff */
[----:B------:R0:W-:Y:S01]  /*9870*/  @P5 STG.E.U8 desc[UR12][R6.64], R17 ;  /* 0x0000001106005986 */ /* 0x0001e2000c10110c */
[----:B------:R-:W-:Y:S01]  /*9880*/  ISETP.LT.AND P5, PT, R3, UR4, !P0 ;  /* 0x0000000403007c0c */ /* 0x000fe2000c7a1270 */
[----:B------:R-:W-:Y:S01]  /*9890*/  ULDC UR4, c[0x0][0x248] ;  /* 0x0000920000047ab9 */ /* 0x000fe20000000800 */
[----:B------:R-:W-:Y:S01]  /*98a0*/  VIADD R3, R181, 0x76 ;  /* 0x00000076b5037836 */ /* 0x000fe20000000000 */
[----:B------:R1:W-:Y:S01]  /*98b0*/  @P4 STG.E.U8 desc[UR12][R8.64], R13 ;  /* 0x0000000d08004986 */ /* 0x0003e2000c10110c */
[----:B------:R-:W-:Y:S01]  /*98c0*/  VIADD R15, R15, UR4 ;  /* 0x000000040f0f7c36 */ /* 0x000fe20008000000 */
[----:B------:R-:W-:Y:S02]  /*98d0*/  ULDC UR4, c[0x0][0x248] ;  /* 0x0000920000047ab9 */ /* 0x000fe40000000800 */
[----:B------:R-:W-:Y:S01]  /*98e0*/  ISETP.LT.AND P4, PT, R3, UR5, !P0 ;  /* 0x0000000503007c0c */ /* 0x000fe2000c781270 */
[C---:B------:R-:W-:Y:S01]  /*98f0*/  VIADD R11, R15.reuse, UR4 ;  /* 0x000000040f0b7c36 */ /* 0x040fe20008000000 */
[----:B------:R-:W-:Y:S01]  /*9900*/  IADD3 R4, P6, R15, R0, RZ ;  /* 0x000000000f047210 */ /* 0x000fe20007fde0ff */
[----:B------:R-:W-:Y:S01]  /*9910*/  VIADD R3, R181, 0x77 ;  /* 0x00000077b5037836 */ /* 0x000fe20000000000 */
[----:B0-----:R-:W-:Y:S01]  /*9920*/  PRMT R17, R245, 0x7770, RZ ;  /* 0x00007770f5117816 */ /* 0x001fe200000000ff */
[----:B------:R-:W-:Y:S01]  /*9930*/  ULDC UR4, c[0x0][0x22c] ;  /* 0x00008b0000047ab9 */ /* 0x000fe20000000800 */
[----:B------:R-:W-:Y:S01]  /*9940*/  LEA.HI.X.SX32 R5, R15, R2, 0x1, P6 ;  /* 0x000000020f057211 */ /* 0x000fe200030f0eff */
[----:B------:R-:W-:Y:S01]  /*9950*/  ULDC UR5, c[0x0][0x22c] ;  /* 0x00008b0000057ab9 */ /* 0x000fe20000000800 */
[----:B------:R-:W-:-:S02]  /*9960*/  IADD3 R6, P6, R11, R0, RZ ;  /* 0x000000000b067210 */ /* 0x000fc40007fde0ff */
        /* <DEDUP_REMOVED lines=10> */
[C---:B-1----:R-:W-:Y:S01]  /*9a10*/  IADD3 R8, P6, R11.reuse, R0, RZ ;  /* 0x000000000b087210 */ /* 0x042fe20007fde0ff */
[----:B------:R-:W-:Y:S01]  /*9a20*/  VIADD R13, R11, UR4 ;  /* 0x000000040b0d7c36 */ /* 0x000fe20008000000 */
[----:B------:R-:W-:Y:S01]  /*9a30*/  ISETP.LT.AND P2, PT, R3, UR5, !P0 ;  /* 0x0000000503007c0c */ /* 0x000fe2000c741270 */
[----:B------:R-:W-:Y:S01]  /*9a40*/  VIADD R3, R181, 0x79 ;  /* 0x00000079b5037836 */ /* 0x000fe20000000000 */
[----:B------:R-:W-:Y:S01]  /*9a50*/  LEA.HI.X.SX32 R9, R11, R2, 0x1, P6 ;  /* 0x000000020b097211 */ /* 0x000fe200030f0eff */
[----:B------:R-:W-:Y:S01]  /*9a60*/  ULDC UR4, c[0x0][0x22c] ;  /* 0x00008b0000047ab9 */ /* 0x000fe20000000800 */
[----:B0-----:R-:W-:Y:S01]  /*9a70*/  PRMT R17, R246, 0x7770, RZ ;  /* 0x00007770f6117816 */ /* 0x001fe200000000ff */
[----:B------:R-:W-:Y:S01]  /*9a80*/  ULDC UR5, c[0x0][0x22c] ;  /* 0x00008b0000057ab9 */ /* 0x000fe20000000800 */
[----:B------:R-:W-:-:S03]  /*9a90*/  IADD3 R4, P6, R13, R0, RZ ;  /* 0x000000000d047210 */ /* 0x000fc60007fde0ff */
[----:B------:R0:W-:Y:S01]  /*9aa0*/  @P1 STG.E.U8 desc[UR12][R8.64], R17 ;  /* 0x0000001108001986 */ /* 0x0001e2000c10110c */
[----:B------:R-:W-:Y:S01]  /*9ab0*/  ISETP.LT.AND P1, PT, R3, UR4, !P0 ;  /* 0x0000000403007c0c */ /* 0x000fe2000c721270 */
[----:B------:R-:W-:Y:S01]  /*9ac0*/  ULDC UR4, c[0x0][0x248] ;  /* 0x0000920000047ab9 */ /* 0x000fe20000000800 */
[C---:B------:R-:W-:Y:S01]  /*9ad0*/  LEA.HI.X.SX32 R5, R13.reuse, R2, 0x1, P6 ;  /* 0x000000020d057211 */ /* 0x040fe200030f0eff */
[----:B------:R-:W-:Y:S01]  /*9ae0*/  VIADD R13, R13, UR4 ;  /* 0x000000040d0d7c36 */ /* 0x000fe20008000000 */
[----:B--2---:R-:W-:Y:S01]  /*9af0*/  PRMT R15, R246, 0x7771, RZ ;  /* 0x00007771f60f7816 */ /* 0x004fe200000000ff */
[----:B------:R-:W-:Y:S01]  /*9b00*/  VIADD R3, R181, 0x7a ;  /* 0x0000007ab5037836 */ /* 0x000fe20000000000 */
[----:B------:R-:W-:Y:S02]  /*9b10*/  ULDC UR4, c[0x0][0x248] ;  /* 0x0000920000047ab9 */ /* 0x000fe40000000800 */
[C---:B------:R-:W-:Y:S01]  /*9b20*/  IADD3 R6, P6, R13.reuse, R0, RZ ;  /* 0x000000000d067210 */ /* 0x040fe20007fde0ff */
[----:B------:R1:W-:Y:S01]  /*9b30*/  @P5 STG.E.U8 desc[UR12][R4.64], R15 ;  /* 0x0000000f04005986 */ /* 0x0003e2000c10110c */
        /* <DEDUP_REMOVED lines=13> */
[----:B-1----:R-:W-:Y:S01]  /*9c10*/  PRMT R15, R247, 0x7771, RZ ;  /* 0x00007771f70f7816 */ /* 0x002fe200000000ff */
        /* <DEDUP_REMOVED lines=9> */
[----:B------:R-:W-:Y:S01]  /*9cb0*/  PRMT R11, R244, 0x7772, RZ ;  /* 0x00007772f40b7816 */ /* 0x000fe200000000ff */
[----:B------:R-:W-:Y:S01]  /*9cc0*/  ULDC UR5, c[0x0][0x248] ;  /* 0x0000920000057ab9 */ /* 0x000fe20000000800 */
[----:B0-----:R-:W-:-:S03]  /*9cd0*/  IADD3 R6, P6, R13, R0, RZ ;  /* 0x000000000d067210 */ /* 0x001fc60007fde0ff */
[----:B------:R0:W-:Y:S01]  /*9ce0*/  @P2 STG.E.U8 desc[UR12][R4.64], R11 ;  /* 0x0000000b04002986 */ /* 0x0001e2000c10110c */
[----:B------:R-:W-:Y:S01]  /*9cf0*/  ISETP.LT.AND P2, PT, R3, UR4, !P0 ;  /* 0x0000000403007c0c */ /* 0x000fe2000c741270 */
[----:B------:R-:W-:Y:S01]  /*9d00*/  ULDC UR4, c[0x0][0x248] ;  /* 0x0000920000047ab9 */ /* 0x000fe20000000800 */
[C---:B------:R-:W-:Y:S01]  /*9d10*/  LEA.HI.X.SX32 R7, R13.reuse, R2, 0x1, P6 ;  /* 0x000000020d077211 */ /* 0x040fe200030f0eff */
[----:B------:R-:W-:Y:S01]  /*9d20*/  VIADD R13, R13, UR4 ;  /* 0x000000040d0d7c36 */ /* 0x000fe20008000000 */
[----:B-1----:R-:W-:Y:S01]  /*9d30*/  PRMT R15, R244, 0x7773, RZ ;  /* 0x00007773f40f7816 */ /* 0x002fe200000000ff */
[----:B------:R-:W-:Y:S01]  /*9d40*/  ULDC UR4, c[0x0][0x248] ;  /* 0x0000920000047ab9 */ /* 0x000fe20000000800 */
[----:B------:R-:W-:Y:S02]  /*9d50*/  VIADD R3, R181, 0x7e ;  /* 0x0000007eb5037836 */ /* 0x000fe40000000000 */
[C---:B------:R-:W-:Y:S01]  /*9d60*/  VIADD R9, R13.reuse, UR4 ;  /* 0x000000040d097c36 */ /* 0x040fe20008000000 */
[----:B------:R1:W-:Y:S01]  /*9d70*/  @P1 STG.E.U8 desc[UR12][R6.64], R15 ;  /* 0x0000000f06001986 */ /* 0x0003e2000c10110c */
[----:B------:R-:W-:Y:S01]  /*9d80*/  ULDC UR4, c[0x0][0x248] ;  /* 0x0000920000047ab9 */ /* 0x000fe20000000800 */
[----:B0-----:R-:W-:Y:S01]  /*9d90*/  IADD3 R4, P1, R13, R0, RZ ;  /* 0x000000000d047210 */ /* 0x001fe20007f3e0ff */
[----:B------:R-:W-:Y:S01]  /*9da0*/  VIADD R11, R9, UR4 ;  /* 0x00000004090b7c36 */ /* 0x000fe20008000000 */
[----:B------:R-:W-:Y:S01]  /*9db0*/  ULDC UR4, c[0x0][0x248] ;  /* 0x0000920000047ab9 */ /* 0x000fe20000000800 */
[----:B------:R-:W-:Y:S01]  /*9dc0*/  VIADD R181, R181, 0x7f ;  /* 0x0000007fb5b57836 */ /* 0x000fe20000000000 */
[----:B------:R-:W-:Y:S01]  /*9dd0*/  LEA.HI.X.SX32 R5, R13, R2, 0x1, P1 ;  /* 0x000000020d057211 */ /* 0x000fe200008f0eff */
[C---:B------:R-:W-:Y:S01]  /*9de0*/  VIADD R13, R11.reuse, UR5 ;  /* 0x000000050b0d7c36 */ /* 0x040fe20008000000 */
[----:B------:R-:W-:Y:S01]  /*9df0*/  IADD3 R8, P6, R11, R0, RZ ;  /* 0x000000000b087210 */ /* 0x000fe20007fde0ff */
[----:B------:R-:W-:-:S02]  /*9e00*/  ULDC UR5, c[0x0][0x248] ;  /* 0x0000920000057ab9 */ /* 0x000fc40000000800 */
[----:B------:R0:W-:Y:S01]  /*9e10*/  @P5 STG.E.U8 desc[UR12][R4.64], R245 ;  /* 0x000000f504005986 */ /* 0x0001e2000c10110c */
[----:B-1----:R-:W-:Y:S01]  /*9e20*/  IADD3 R6, P1, R9, R0, RZ ;  /* 0x0000000009067210 */ /* 0x002fe20007f3e0ff */
[----:B------:R-:W-:Y:S01]  /*9e30*/  VIADD R15, R13, UR4 ;  /* 0x000000040d0f7c36 */ /* 0x000fe20008000000 */
[----:B------:R-:W-:Y:S02]  /*9e40*/  ULDC UR4, c[0x0][0x22c] ;  /* 0x00008b0000047ab9 */ /* 0x000fe40000000800 */
[-C--:B------:R-:W-:Y:S01]  /*9e50*/  LEA.HI.X.SX32 R7, R9, R2.reuse, 0x1, P1 ;  /* 0x0000000209077211 */ /* 0x080fe200008f0eff */
[----:B------:R-:W-:Y:S01]  /*9e60*/  VIADD R17, R15, UR5 ;  /* 0x000000050f117c36 */ /* 0x000fe20008000000 */
[----:B------:R-:W-:Y:S02]  /*9e70*/  LEA.HI.X.SX32 R9, R11, R2, 0x1, P6 ;  /* 0x000000020b097211 */ /* 0x000fe400030f0eff */
[-C--:B------:R-:W-:Y:S01]  /*9e80*/  IADD3 R10, P6, R13, R0.reuse, RZ ;  /* 0x000000000d0a7210 */ /* 0x080fe20007fde0ff */
[----:B------:R0:W-:Y:S01]  /*9e90*/  @P4 STG.E.U8 desc[UR12][R6.64], R21 ;  /* 0x0000001506004986 */ /* 0x0001e2000c10110c */
[----:B------:R-:W-:-:S02]  /*9ea0*/  IADD3 R12, P1, R15, R0, RZ ;  /* 0x000000000f0c7210 */ /* 0x000fc40007f3e0ff */
[-C--:B------:R-:W-:Y:S01]  /*9eb0*/  LEA.HI.X.SX32 R11, R13, R2.reuse, 0x1, P6 ;  /* 0x000000020d0b7211 */ /* 0x080fe200030f0eff */
[----:B------:R0:W-:Y:S01]  /*9ec0*/  @P3 STG.E.U8 desc[UR12][R8.64], R19 ;  /* 0x0000001308003986 */ /* 0x0001e2000c10110c */
[----:B------:R-:W-:Y:S02]  /*9ed0*/  LEA.HI.X.SX32 R13, R15, R2, 0x1, P1 ;  /* 0x000000020f0d7211 */ /* 0x000fe400008f0eff */
[----:B------:R-:W-:Y:S02]  /*9ee0*/  ISETP.LT.AND P1, PT, R3, UR6, !P0 ;  /* 0x0000000603007c0c */ /* 0x000fe4000c721270 */
[----:B------:R-:W-:Y:S02]  /*9ef0*/  ISETP.LT.AND P0, PT, R181, UR4, !P0 ;  /* 0x00000004b5007c0c */ /* 0x000fe4000c701270 */
[----:B------:R-:W-:Y:S02]  /*9f00*/  IADD3 R14, P6, R17, R0, RZ ;  /* 0x00000000110e7210 */ /* 0x000fe40007fde0ff */
[----:B------:R-:W-:-:S02]  /*9f10*/  PRMT R3, R247, 0x7773, RZ ;  /* 0x00007773f7037816 */ /* 0x000fc400000000ff */
[----:B------:R-:W-:Y:S02]  /*9f20*/  LEA.HI.X.SX32 R15, R17, R2, 0x1, P6 ;  /* 0x00000002110f7211 */ /* 0x000fe400030f0eff */
[----:B------:R-:W-:Y:S02]  /*9f30*/  PRMT R17, R246, 0x7773, RZ ;  /* 0x00007773f6117816 */ /* 0x000fe400000000ff */
[----:B------:R-:W-:-:S03]  /*9f40*/  PRMT R247, R247, 0x7772, RZ ;  /* 0x00007772f7f77816 */ /* 0x000fc600000000ff */
[----:B------:R0:W-:Y:S04]  /*9f50*/  @P2 STG.E.U8 desc[UR12][R10.64], R17 ;  /* 0x000000110a002986 */ /* 0x0001e8000c10110c */
[----:B------:R0:W-:Y:S01]  /*9f60*/  @P1 STG.E.U8 desc[UR12][R12.64], R247 ;  /* 0x000000f70c001986 */ /* 0x0001e2000c10110c */
[----:B------:R-:W-:Y:S05]  /*9f70*/  @!P0 EXIT ;  /* 0x000000000000894d */ /* 0x000fea0003800000 */
[----:B------:R-:W-:Y:S01]  /*9f80*/  STG.E.U8 desc[UR12][R14.64], R3 ;  /* 0x000000030e007986 */ /* 0x000fe2000c10110c */
[----:B------:R-:W-:Y:S05]  /*9f90*/  EXIT ;  /* 0x000000000000794d */ /* 0x000fea0003800000 */
.L_x_2:
[----:B------:R-:W-:-:S00]  /*9fa0*/  BRA `(.L_x_2) ;  /* 0xfffffffc00fc7947 */ /* 0x000fc0000383ffff */
[----:B------:R-:W-:-:S00]  /*9fb0*/  NOP ;  /* 0x0000000000007918 */ /* 0x000fc00000000000 */
        /* <DEDUP_REMOVED lines=12> */
.L_x_3:


//--------------------- .nv.shared.matmul_kernel  --------------------------
	.section	.nv.shared.matmul_kernel,"aw",@nobits
	.sectionflags	@""
	.align	16
	.zero		1024


//--------------------- .nv.shared.reserved.0     --------------------------
	.section	.nv.shared.reserved.0,"aw",@nobits
	.weak		__nv_reservedSMEM_offset_0_alias
	.size		__nv_reservedSMEM_offset_0_alias, 0, 0
	.other		__nv_reservedSMEM_offset_0_alias,@"STO_CUDA_RESERVED_SHARED STV_DEFAULT"
__nv_reservedSMEM_offset_0_alias:
	.zero		0


//--------------------- .nv.constant0.matmul_kernel --------------------------
	.section	.nv.constant0.matmul_kernel,"a",@progbits
	.sectionflags	@""
	.align	4
.nv.constant0.matmul_kernel:
	.zero		608


//--------------------- SYMBOLS --------------------------

	.type		.nv.reservedSmem.offset0,@object
	.size		.nv.reservedSmem.offset0,0x4
